def matmul_kernel(
    a_ptr,
    b_ptr,
    c_ptr,
    M,
    N,
    K,
    stride_am,
    stride_ak,
    stride_bk,
    stride_bn,
    stride_cm,
    stride_cn,
    BLOCK_M: tl.constexpr,
    BLOCK_N: tl.constexpr,
    BLOCK_K: tl.constexpr,
    GROUP_M: tl.constexpr,
):
    pid = tl.program_id(axis=0)
    num_pid_m = tl.cdiv(M, BLOCK_M)
    num_pid_n = tl.cdiv(N, BLOCK_N)
    num_pid_in_group = GROUP_M * num_pid_n
    group_id = pid // num_pid_in_group
    first_pid_m = group_id * GROUP_M
    group_size_m = min(num_pid_m - first_pid_m, GROUP_M)
    pid_m = first_pid_m + ((pid % num_pid_in_group) % group_size_m)
    pid_n = (pid % num_pid_in_group) // group_size_m

    offs_am = (pid_m * BLOCK_M + tl.arange(0, BLOCK_M)) % M
    offs_bn = (pid_n * BLOCK_N + tl.arange(0, BLOCK_N)) % N
    offs_k = tl.arange(0, BLOCK_K)
    a_ptrs = a_ptr + offs_am[:, None] * stride_am + offs_k[None, :] * stride_ak
    b_ptrs = b_ptr + offs_k[:, None] * stride_bk + offs_bn[None, :] * stride_bn

    acc = tl.zeros((BLOCK_M, BLOCK_N), dtype=tl.float32)
    for kk in range(0, tl.cdiv(K, BLOCK_K)):
        a = tl.load(a_ptrs, mask=offs_k[None, :] < K - kk * BLOCK_K, other=0.0)
        b = tl.load(b_ptrs, mask=offs_k[:, None] < K - kk * BLOCK_K, other=0.0)
        acc = tl.dot(a, b, acc)
        a_ptrs += BLOCK_K * stride_ak
        b_ptrs += BLOCK_K * stride_bk

    c = acc.to(c_ptr.dtype.element_ty)
    offs_cm = pid_m * BLOCK_M + tl.arange(0, BLOCK_M)
    offs_cn = pid_n * BLOCK_N + tl.arange(0, BLOCK_N)
    c_ptrs = c_ptr + offs_cm[:, None] * stride_cm + offs_cn[None, :] * stride_cn
    mask = (offs_cm[:, None] < M) & (offs_cn[None, :] < N)
    tl.store(c_ptrs, c, mask=mask)

# config = {"BLOCK_K": 128, "BLOCK_M": 16, "BLOCK_N": 16, "GROUP_M": 8, "arch": "sm_100", "dtype": "fp8e4m3", "num_ctas": 1, "num_stages": 2, "num_warps": 2}
# arch = sm_100


// ===== COMPILED SASS (sm_100a) =====

	.target	sm_100a

	.elftype	@"ET_EXEC"


//--------------------- .note.nv.tkinfo           --------------------------
	.section	.note.nv.tkinfo,"",@"SHT_NOTE"
	.sectionflags	@"SHF_NOTE_NV_TKINFO"
	.tkinfo
        /*0018*/ 	.word	0x00000081
        /*0030*/ 	.string	""
        /*0030*/ 	.string	"ptxas-blackwell"
        /*0030*/ 	.string	"Cuda compilation tools, release 12.9, V12.9.86"
        /*0030*/ 	.string	"Build cuda_12.9.r12.9/compiler.36037853_0"
        /*0030*/ 	.string	"-v  -suppress-debug-info  -lineinfo  -arch sm_100a "



//--------------------- .note.nv.cuver            --------------------------
	.section	.note.nv.cuver,"",@"SHT_NOTE"
	.sectionflags	@"SHF_NOTE_NV_CUVER"
        /*0018*/ 	.short	0x0001
        /*001a*/ 	.short	0x0064
        /*001c*/ 	.short	0x0001
        /*001e*/ 	.short	0x0000
        /*0020*/ 	.short	0x0001
        /*0022*/ 	.short	0x0000


//--------------------- .nv.info                  --------------------------
	.section	.nv.info,"",@"SHT_CUDA_INFO"
	.align	4


	//----- nvinfo : EIATTR_REGCOUNT
	.align		4
        /*0000*/ 	.byte	0x04, 0x2f
        /*0002*/ 	.short	(.L_1 - .L_0)
	.align		4
.L_0:
        /*0004*/ 	.word	index@(matmul_kernel)
        /*0008*/ 	.word	0x000000eb


	//----- nvinfo : EIATTR_FRAME_SIZE
	.align		4
.L_1:
        /*000c*/ 	.byte	0x04, 0x11
        /*000e*/ 	.short	(.L_3 - .L_2)
	.align		4
.L_2:
        /*0010*/ 	.word	index@(matmul_kernel)
        /*0014*/ 	.word	0x00000000


	//----- nvinfo : EIATTR_MIN_STACK_SIZE
	.align		4
.L_3:
        /*0018*/ 	.byte	0x04, 0x12
        /*001a*/ 	.short	(.L_5 - .L_4)
	.align		4
.L_4:
        /*001c*/ 	.word	index@(matmul_kernel)
        /*0020*/ 	.word	0x00000000
.L_5:


//--------------------- .nv.info.matmul_kernel    --------------------------
	.section	.nv.info.matmul_kernel,"",@"SHT_CUDA_INFO"
	.sectionflags	@""
	.align	4


	//----- nvinfo : EIATTR_CUDA_API_VERSION
	.align		4
        /*0000*/ 	.byte	0x04, 0x37
        /*0002*/ 	.short	(.L_7 - .L_6)
.L_6:
        /*0004*/ 	.word	0x00000081


	//----- nvinfo : EIATTR_KPARAM_INFO
	.align		4
.L_7:
        /*0008*/ 	.byte	0x04, 0x17
        /*000a*/ 	.short	(.L_9 - .L_8)
.L_8:
        /*000c*/ 	.word	0x00000000
        /*0010*/ 	.short	0x000d
        /*0012*/ 	.short	0x0048
        /*0014*/ 	.byte	0x00, 0xf4, 0x21, 0x00


	//----- nvinfo : EIATTR_KPARAM_INFO
	.align		4
.L_9:
        /*0018*/ 	.byte	0x04, 0x17
        /*001a*/ 	.short	(.L_11 - .L_10)
.L_10:
        /*001c*/ 	.word	0x00000000
        /*0020*/ 	.short	0x000c
        /*0022*/ 	.short	0x0040
        /*0024*/ 	.byte	0x00, 0xf4, 0x21, 0x00


	//----- nvinfo : EIATTR_KPARAM_INFO
	.align		4
.L_11:
        /*0028*/ 	.byte	0x04, 0x17
        /*002a*/ 	.short	(.L_13 - .L_12)
.L_12:
        /*002c*/ 	.word	0x00000000
        /*0030*/ 	.short	0x000b
        /*0032*/ 	.short	0x0038
        /*0034*/ 	.byte	0x00, 0xf0, 0x11, 0x00


	//----- nvinfo : EIATTR_KPARAM_INFO
	.align		4
.L_13:
        /*0038*/ 	.byte	0x04, 0x17
        /*003a*/ 	.short	(.L_15 - .L_14)
.L_14:
        /*003c*/ 	.word	0x00000000
        /*0040*/ 	.short	0x000a
        /*0042*/ 	.short	0x0034
        /*0044*/ 	.byte	0x00, 0xf0, 0x11, 0x00


	//----- nvinfo : EIATTR_KPARAM_INFO
	.align		4
.L_15:
        /*0048*/ 	.byte	0x04, 0x17
        /*004a*/ 	.short	(.L_17 - .L_16)
.L_16:
        /*004c*/ 	.word	0x00000000
        /*0050*/ 	.short	0x0009
        /*0052*/ 	.short	0x0030
        /*0054*/ 	.byte	0x00, 0xf0, 0x11, 0x00


	//----- nvinfo : EIATTR_KPARAM_INFO
	.align		4
.L_17:
        /*0058*/ 	.byte	0x04, 0x17
        /*005a*/ 	.short	(.L_19 - .L_18)
.L_18:
        /*005c*/ 	.word	0x00000000
        /*0060*/ 	.short	0x0008
        /*0062*/ 	.short	0x002c
        /*0064*/ 	.byte	0x00, 0xf0, 0x11, 0x00


	//----- nvinfo : EIATTR_KPARAM_INFO
	.align		4
.L_19:
        /*0068*/ 	.byte	0x04, 0x17
        /*006a*/ 	.short	(.L_21 - .L_20)
.L_20:
        /*006c*/ 	.word	0x00000000
        /*0070*/ 	.short	0x0007
        /*0072*/ 	.short	0x0028
        /*0074*/ 	.byte	0x00, 0xf0, 0x11, 0x00


	//----- nvinfo : EIATTR_KPARAM_INFO
	.align		4
.L_21:
        /*0078*/ 	.byte	0x04, 0x17
        /*007a*/ 	.short	(.L_23 - .L_22)
.L_22:
        /*007c*/ 	.word	0x00000000
        /*0080*/ 	.short	0x0006
        /*0082*/ 	.short	0x0024
        /*0084*/ 	.byte	0x00, 0xf0, 0x11, 0x00


	//----- nvinfo : EIATTR_KPARAM_INFO
	.align		4
.L_23:
        /*0088*/ 	.byte	0x04, 0x17
        /*008a*/ 	.short	(.L_25 - .L_24)
.L_24:
        /*008c*/ 	.word	0x00000000
        /*0090*/ 	.short	0x0005
        /*0092*/ 	.short	0x0020
        /*0094*/ 	.byte	0x00, 0xf0, 0x11, 0x00


	//----- nvinfo : EIATTR_KPARAM_INFO
	.align		4
.L_25:
        /*0098*/ 	.byte	0x04, 0x17
        /*009a*/ 	.short	(.L_27 - .L_26)
.L_26:
        /*009c*/ 	.word	0x00000000
        /*00a0*/ 	.short	0x0004
        /*00a2*/ 	.short	0x001c
        /*00a4*/ 	.byte	0x00, 0xf0, 0x11, 0x00


	//----- nvinfo : EIATTR_KPARAM_INFO
	.align		4
.L_27:
        /*00a8*/ 	.byte	0x04, 0x17
        /*00aa*/ 	.short	(.L_29 - .L_28)
.L_28:
        /*00ac*/ 	.word	0x00000000
        /*00b0*/ 	.short	0x0003
        /*00b2*/ 	.short	0x0018
        /*00b4*/ 	.byte	0x00, 0xf0, 0x11, 0x00


	//----- nvinfo : EIATTR_KPARAM_INFO
	.align		4
.L_29:
        /*00b8*/ 	.byte	0x04, 0x17
        /*00ba*/ 	.short	(.L_31 - .L_30)
.L_30:
        /*00bc*/ 	.word	0x00000000
        /*00c0*/ 	.short	0x0002
        /*00c2*/ 	.short	0x0010
        /*00c4*/ 	.byte	0x00, 0xf4, 0x21, 0x00


	//----- nvinfo : EIATTR_KPARAM_INFO
	.align		4
.L_31:
        /*00c8*/ 	.byte	0x04, 0x17
        /*00ca*/ 	.short	(.L_33 - .L_32)
.L_32:
        /*00cc*/ 	.word	0x00000000
        /*00d0*/ 	.short	0x0001
        /*00d2*/ 	.short	0x0008
        /*00d4*/ 	.byte	0x00, 0xf4, 0x21, 0x00


	//----- nvinfo : EIATTR_KPARAM_INFO
	.align		4
.L_33:
        /*00d8*/ 	.byte	0x04, 0x17
        /*00da*/ 	.short	(.L_35 - .L_34)
.L_34:
        /*00dc*/ 	.word	0x00000000
        /*00e0*/ 	.short	0x0000
        /*00e2*/ 	.short	0x0000
        /*00e4*/ 	.byte	0x00, 0xf4, 0x21, 0x00


	//----- nvinfo : EIATTR_SPARSE_MMA_MASK
	.align		4
.L_35:
        /*00e8*/ 	.byte	0x03, 0x50
        /*00ea*/ 	.short	0x0000


	//----- nvinfo : EIATTR_MAXREG_COUNT
	.align		4
        /*00ec*/ 	.byte	0x03, 0x1b
        /*00ee*/ 	.short	0x00ff


	//----- nvinfo : EIATTR_NUM_BARRIERS
	.align		4
        /*00f0*/ 	.byte	0x02, 0x4c
        /*00f2*/ 	.byte	0x01
	.zero		1


	//----- nvinfo : EIATTR_VRC_CTA_INIT_COUNT
	.align		4
        /*00f4*/ 	.byte	0x02, 0x4a
	.zero		1
	.zero		1


	//----- nvinfo : EIATTR_EXIT_INSTR_OFFSETS
	.align		4
        /*00f8*/ 	.byte	0x04, 0x1c
        /*00fa*/ 	.short	(.L_37 - .L_36)


	//   ....[0]....
.L_36:
        /*00fc*/ 	.word	0x00004920


	//   ....[1]....
        /*0100*/ 	.word	0x00004950


	//----- nvinfo : EIATTR_REQNTID
	.align		4
.L_37:
        /*0104*/ 	.byte	0x04, 0x10
        /*0106*/ 	.short	(.L_39 - .L_38)
.L_38:
        /*0108*/ 	.word	0x00000040
        /*010c*/ 	.word	0x00000001
        /*0110*/ 	.word	0x00000001


	//----- nvinfo : EIATTR_CBANK_PARAM_SIZE
	.align		4
.L_39:
        /*0114*/ 	.byte	0x03, 0x19
        /*0116*/ 	.short	0x0050


	//----- nvinfo : EIATTR_PARAM_CBANK
	.align		4
        /*0118*/ 	.byte	0x04, 0x0a
        /*011a*/ 	.short	(.L_41 - .L_40)
	.align		4
.L_40:
        /*011c*/ 	.word	index@(.nv.constant0.matmul_kernel)
        /*0120*/ 	.short	0x0380
        /*0122*/ 	.short	0x0050


	//----- nvinfo : EIATTR_SW_WAR
	.align		4
.L_41:
        /*0124*/ 	.byte	0x04, 0x36
        /*0126*/ 	.short	(.L_43 - .L_42)
.L_42:
        /*0128*/ 	.word	0x00000008
.L_43:


//--------------------- .nv.compat                --------------------------
	.section	.nv.compat,"",@"SHT_CUDA_COMPAT_INFO"
	.align	4
        /*0000*/ 	.byte	0x02, 0x02, 0x02, 0x00, 0x02, 0x05, 0x05, 0x00, 0x02, 0x03, 0x00, 0x00, 0x02, 0x06, 0x01, 0x00


//--------------------- .nv.callgraph             --------------------------
	.section	.nv.callgraph,"",@"SHT_CUDA_CALLGRAPH"
	.align	4
	.sectionentsize	8
	.align		4
        /*0000*/ 	.word	0x00000000
	.align		4
        /*0004*/ 	.word	0xffffffff
	.align		4
        /*0008*/ 	.word	0x00000000
	.align		4
        /*000c*/ 	.word	0xfffffffe
	.align		4
        /*0010*/ 	.word	0x00000000
	.align		4
        /*0014*/ 	.word	0xfffffffd
	.align		4
        /*0018*/ 	.word	0x00000000
	.align		4
        /*001c*/ 	.word	0xfffffffc


//--------------------- .text.matmul_kernel       --------------------------
	.section	.text.matmul_kernel,"ax",@progbits
	.align	128
        .global         matmul_kernel
        .type           matmul_kernel,@function
        .size           matmul_kernel,(.L_x_3 - matmul_kernel)
        .other          matmul_kernel,@"STO_CUDA_ENTRY STV_DEFAULT"
matmul_kernel:
.text.matmul_kernel:
[----:B------:R-:W0:Y:S08]  /*0000*/  LDC R1, c[0x0][0x37c] ;  /* 0x0000df00ff017b82 */ /* 0x000e300000000800 */
[----:B------:R-:W1:Y:S01]  /*0010*/  LDC.64 R30, c[0x0][0x398] ;  /* 0x0000e600ff1e7b82 */ /* 0x000e620000000a00 */
[----:B------:R-:W2:Y:S01]  /*0020*/  S2R R5, SR_CTAID.X ;  /* 0x0000000000057919 */ /* 0x000ea20000002500 */
[----:B------:R-:W-:Y:S01]  /*0030*/  UMOV UR4, 0x400 ;  /* 0x0000040000047882 */ /* 0x000fe20000000000 */
[----:B------:R-:W3:Y:S05]  /*0040*/  LDCU.64 UR8, c[0x0][0x358] ;  /* 0x00006b00ff0877ac */ /* 0x000eea0008000a00 */
[----:B------:R-:W4:Y:S01]  /*0050*/  S2UR UR5, SR_CgaCtaId ;  /* 0x00000000000579c3 */ /* 0x000f220000008800 */
[----:B-1----:R-:W-:-:S05]  /*0060*/  VIADD R0, R31, 0xf ;  /* 0x0000000f1f007836 */ /* 0x002fca0000000000 */
[----:B------:R-:W-:Y:S01]  /*0070*/  SHF.R.S32.HI R3, RZ, 0x1f, R0 ;  /* 0x0000001fff037819 */ /* 0x000fe20000011400 */
[----:B----4-:R-:W-:-:S03]  /*0080*/  ULEA UR4, UR5, UR4, 0x18 ;  /* 0x0000000405047291 */ /* 0x010fc6000f8ec0ff */
[----:B------:R-:W-:Y:S02]  /*0090*/  LEA.HI R3, R3, R0, RZ, 0x4 ;  /* 0x0000000003037211 */ /* 0x000fe400078f20ff */
[----:B--2---:R-:W-:Y:S02]  /*00a0*/  IABS R8, R5 ;  /* 0x0000000500087213 */ /* 0x004fe40000000000 */
[----:B------:R-:W-:-:S05]  /*00b0*/  SHF.R.S32.HI R3, RZ, 0x4, R3 ;  /* 0x00000004ff037819 */ /* 0x000fca0000011403 */
[----:B------:R-:W-:-:S05]  /*00c0*/  IMAD.SHL.U32 R4, R3, 0x8, RZ ;  /* 0x0000000803047824 */ /* 0x000fca00078e00ff */
[-C--:B------:R-:W-:Y:S02]  /*00d0*/  IABS R7, R4.reuse ;  /* 0x0000000400077213 */ /* 0x080fe40000000000 */
[----:B------:R-:W-:Y:S02]  /*00e0*/  IABS R10, R4 ;  /* 0x00000004000a7213 */ /* 0x000fe40000000000 */
[----:B------:R-:W1:Y:S08]  /*00f0*/  I2F.RP R0, R7 ;  /* 0x0000000700007306 */ /* 0x000e700000209400 */
[----:B-1----:R-:W1:Y:S02]  /*0100*/  MUFU.RCP R0, R0 ;  /* 0x0000000000007308 */ /* 0x002e640000001000 */
[----:B-1----:R-:W-:-:S02]  /*0110*/  VIADD R2, R0, 0xffffffe ;  /* 0x0ffffffe00027836 */ /* 0x002fc40000000000 */
[----:B------:R-:W-:-:S04]  /*0120*/  IMAD.MOV R0, RZ, RZ, -R10 ;  /* 0x000000ffff007224 */ /* 0x000fc800078e0a0a */
[----:B------:R1:W2:Y:S02]  /*0130*/  F2I.FTZ.U32.TRUNC.NTZ R3, R2 ;  /* 0x0000000200037305 */ /* 0x0002a4000021f000 */
[----:B-1----:R-:W-:Y:S02]  /*0140*/  IMAD.MOV.U32 R2, RZ, RZ, RZ ;  /* 0x000000ffff027224 */ /* 0x002fe400078e00ff */
[----:B--2---:R-:W-:-:S04]  /*0150*/  IMAD.MOV R6, RZ, RZ, -R3 ;  /* 0x000000ffff067224 */ /* 0x004fc800078e0a03 */
[----:B------:R-:W-:Y:S02]  /*0160*/  IMAD R9, R6, R7, RZ ;  /* 0x0000000706097224 */ /* 0x000fe400078e02ff */
[----:B------:R-:W-:Y:S02]  /*0170*/  IMAD.MOV.U32 R6, RZ, RZ, R8 ;  /* 0x000000ffff067224 */ /* 0x000fe400078e0008 */
[----:B------:R-:W-:Y:S01]  /*0180*/  IMAD.HI.U32 R3, R3, R9, R2 ;  /* 0x0000000903037227 */ /* 0x000fe200078e0002 */
[----:B------:R-:W1:Y:S05]  /*0190*/  LDC R8, c[0x0][0x3a0] ;  /* 0x0000e800ff087b82 */ /* 0x000e6a0000000800 */
[----:B------:R-:W-:-:S04]  /*01a0*/  IMAD.HI.U32 R3, R3, R6, RZ ;  /* 0x0000000603037227 */ /* 0x000fc800078e00ff */
[----:B------:R-:W-:-:S05]  /*01b0*/  IMAD R0, R3, R0, R6 ;  /* 0x0000000003007224 */ /* 0x000fca00078e0206 */
[----:B------:R-:W-:Y:S01]  /*01c0*/  ISETP.GT.U32.AND P1, PT, R7, R0, PT ;  /* 0x000000000700720c */ /* 0x000fe20003f24070 */
[----:B-1----:R-:W-:-:S12]  /*01d0*/  VIADD R8, R8, 0x7f ;  /* 0x0000007f08087836 */ /* 0x002fd80000000000 */
[----:B------:R-:W-:Y:S02]  /*01e0*/  @!P1 IMAD.IADD R0, R0, 0x1, -R7 ;  /* 0x0000000100009824 */ /* 0x000fe400078e0a07 */
[----:B------:R-:W-:Y:S01]  /*01f0*/  @!P1 VIADD R3, R3, 0x1 ;  /* 0x0000000103039836 */ /* 0x000fe20000000000 */
[----:B------:R-:W-:Y:S02]  /*0200*/  ISETP.NE.AND P1, PT, R4, RZ, PT ;  /* 0x000000ff0400720c */ /* 0x000fe40003f25270 */
[----:B------:R-:W-:Y:S02]  /*0210*/  ISETP.GE.U32.AND P0, PT, R0, R7, PT ;  /* 0x000000070000720c */ /* 0x000fe40003f06070 */
[----:B------:R-:W-:-:S04]  /*0220*/  LOP3.LUT R0, R5, R4, RZ, 0x3c, !PT ;  /* 0x0000000405007212 */ /* 0x000fc800078e3cff */
[----:B------:R-:W-:Y:S01]  /*0230*/  ISETP.GE.AND P2, PT, R0, RZ, PT ;  /* 0x000000ff0000720c */ /* 0x000fe20003f46270 */
[----:B------:R-:W-:-:S06]  /*0240*/  VIADD R0, R30, 0xf ;  /* 0x0000000f1e007836 */ /* 0x000fcc0000000000 */
[----:B------:R-:W-:-:S04]  /*0250*/  @P0 VIADD R3, R3, 0x1 ;  /* 0x0000000103030836 */ /* 0x000fc80000000000 */
[----:B------:R-:W-:Y:S01]  /*0260*/  IMAD.MOV.U32 R2, RZ, RZ, R3 ;  /* 0x000000ffff027224 */ /* 0x000fe200078e0003 */
[----:B------:R-:W-:-:S03]  /*0270*/  SHF.R.S32.HI R3, RZ, 0x1f, R0 ;  /* 0x0000001fff037819 */ /* 0x000fc60000011400 */
[----:B------:R-:W-:Y:S01]  /*0280*/  @!P2 IMAD.MOV R2, RZ, RZ, -R2 ;  /* 0x000000ffff02a224 */ /* 0x000fe200078e0a02 */
[----:B------:R-:W-:Y:S02]  /*0290*/  @!P1 LOP3.LUT R2, RZ, R4, RZ, 0x33, !PT ;  /* 0x00000004ff029212 */ /* 0x000fe400078e33ff */
[----:B------:R-:W-:-:S03]  /*02a0*/  LEA.HI R3, R3, R0, RZ, 0x4 ;  /* 0x0000000003037211 */ /* 0x000fc600078f20ff */
[----:B------:R-:W-:Y:S02]  /*02b0*/  IMAD.SHL.U32 R10, R2, 0x8, RZ ;  /* 0x00000008020a7824 */ /* 0x000fe400078e00ff */
[----:B------:R-:W-:-:S03]  /*02c0*/  IMAD.MOV R2, RZ, RZ, -R2 ;  /* 0x000000ffff027224 */ /* 0x000fc600078e0a02 */
[----:B------:R-:W-:Y:S01]  /*02d0*/  LEA.HI.SX32 R3, R3, -R10, 0x1c ;  /* 0x8000000a03037211 */ /* 0x000fe200078fe2ff */
[----:B------:R-:W-:Y:S02]  /*02e0*/  IMAD R9, R4, R2, R5 ;  /* 0x0000000204097224 */ /* 0x000fe400078e0205 */
[----:B------:R-:W-:Y:S01]  /*02f0*/  IMAD.MOV.U32 R2, RZ, RZ, RZ ;  /* 0x000000ffff027224 */ /* 0x000fe200078e00ff */
[----:B------:R-:W-:-:S04]  /*0300*/  VIMNMX R12, PT, PT, R3, 0x8, PT ;  /* 0x00000008030c7848 */ /* 0x000fc80003fe0100 */
[-C--:B------:R-:W-:Y:S02]  /*0310*/  IABS R6, R12.reuse ;  /* 0x0000000c00067213 */ /* 0x080fe40000000000 */
[----:B------:R-:W-:Y:S02]  /*0320*/  IABS R4, R12 ;  /* 0x0000000c00047213 */ /* 0x000fe40000000000 */
[----:B------:R-:W1:Y:S08]  /*0330*/  I2F.RP R0, R6 ;  /* 0x0000000600007306 */ /* 0x000e700000209400 */
[----:B-1----:R-:W1:Y:S02]  /*0340*/  MUFU.RCP R0, R0 ;  /* 0x0000000000007308 */ /* 0x002e640000001000 */
[----:B-1----:R-:W-:-:S02]  /*0350*/  VIADD R3, R0, 0xffffffe ;  /* 0x0ffffffe00037836 */ /* 0x002fc40000000000 */
[----:B------:R-:W1:Y:S04]  /*0360*/  S2R R0, SR_TID.X ;  /* 0x0000000000007919 */ /* 0x000e680000002100 */
[----:B------:R-:W2:Y:S02]  /*0370*/  F2I.FTZ.U32.TRUNC.NTZ R3, R3 ;  /* 0x0000000300037305 */ /* 0x000ea4000021f000 */
[----:B--2---:R-:W-:-:S04]  /*0380*/  IMAD.MOV R7, RZ, RZ, -R3 ;  /* 0x000000ffff077224 */ /* 0x004fc800078e0a03 */
[----:B------:R-:W-:Y:S01]  /*0390*/  IMAD.MOV.U32 R5, RZ, RZ, R7 ;  /* 0x000000ffff057224 */ /* 0x000fe200078e0007 */
[----:B------:R-:W-:-:S03]  /*03a0*/  IABS R7, R9 ;  /* 0x0000000900077213 */ /* 0x000fc60000000000 */
[----:B------:R-:W-:-:S04]  /*03b0*/  IMAD R5, R5, R6, RZ ;  /* 0x0000000605057224 */ /* 0x000fc800078e02ff */
[----:B------:R-:W-:Y:S01]  /*03c0*/  IMAD.HI.U32 R2, R3, R5, R2 ;  /* 0x0000000503027227 */ /* 0x000fe200078e0002 */
[--C-:B-1----:R-:W-:Y:S02]  /*03d0*/  SHF.R.U32.HI R127, RZ, 0x4, R0.reuse ;  /* 0x00000004ff7f7819 */ /* 0x102fe40000011600 */
[----:B------:R-:W-:Y:S01]  /*03e0*/  SHF.R.S32.HI R20, RZ, 0x3, R0 ;  /* 0x00000003ff147819 */ /* 0x000fe20000011400 */
[----:B------:R-:W-:Y:S01]  /*03f0*/  IMAD.MOV R3, RZ, RZ, -R4 ;  /* 0x000000ffff037224 */ /* 0x000fe200078e0a04 */
[----:B------:R-:W-:Y:S01]  /*0400*/  SGXT.U32 R127, R127, 0x2 ;  /* 0x000000027f7f781a */ /* 0x000fe20000000000 */
[----:B------:R-:W-:-:S04]  /*0410*/  IMAD.HI.U32 R2, R2, R7, RZ ;  /* 0x0000000702027227 */ /* 0x000fc800078e00ff */
[----:B------:R-:W-:Y:S02]  /*0420*/  IMAD R3, R2, R3, R7 ;  /* 0x0000000302037224 */ /* 0x000fe400078e0207 */
[----:B------:R-:W-:-:S03]  /*0430*/  IMAD.SHL.U32 R4, R0, 0x4, RZ ;  /* 0x0000000400047824 */ /* 0x000fc600078e00ff */
[----:B------:R-:W-:Y:S02]  /*0440*/  ISETP.GT.U32.AND P1, PT, R6, R3, PT ;  /* 0x000000030600720c */ /* 0x000fe40003f24070 */
[----:B------:R-:W-:Y:S02]  /*0450*/  LOP3.LUT R5, R4, 0x40, RZ, 0xc0, !PT ;  /* 0x0000004004057812 */ /* 0x000fe400078ec0ff */
[----:B------:R-:W-:-:S09]  /*0460*/  LOP3.LUT R4, R0, 0xf, RZ, 0xc0, !PT ;  /* 0x0000000f00047812 */ /* 0x000fd200078ec0ff */
[----:B------:R-:W-:Y:S02]  /*0470*/  @!P1 IMAD.IADD R3, R3, 0x1, -R6 ;  /* 0x0000000103039824 */ /* 0x000fe400078e0a06 */
[----:B------:R-:W-:Y:S01]  /*0480*/  @!P1 VIADD R2, R2, 0x1 ;  /* 0x0000000102029836 */ /* 0x000fe20000000000 */
[----:B------:R-:W-:Y:S02]  /*0490*/  ISETP.NE.AND P1, PT, R12, RZ, PT ;  /* 0x000000ff0c00720c */ /* 0x000fe40003f25270 */
[----:B------:R-:W-:Y:S02]  /*04a0*/  ISETP.GE.U32.AND P0, PT, R3, R6, PT ;  /* 0x000000060300720c */ /* 0x000fe40003f06070 */
[----:B------:R-:W-:-:S04]  /*04b0*/  LOP3.LUT R3, R9, R12, RZ, 0x3c, !PT ;  /* 0x0000000c09037212 */ /* 0x000fc800078e3cff */
[----:B------:R-:W-:-:S07]  /*04c0*/  ISETP.GE.AND P2, PT, R3, RZ, PT ;  /* 0x000000ff0300720c */ /* 0x000fce0003f46270 */
[----:B------:R-:W-:Y:S01]  /*04d0*/  @P0 VIADD R2, R2, 0x1 ;  /* 0x0000000102020836 */ /* 0x000fe20000000000 */
[----:B------:R-:W-:-:S03]  /*04e0*/  ISETP.GT.AND P0, PT, R8, 0x7f, PT ;  /* 0x0000007f0800780c */ /* 0x000fc60003f04270 */
[----:B------:R-:W-:Y:S01]  /*04f0*/  IMAD.MOV.U32 R26, RZ, RZ, R2 ;  /* 0x000000ffff1a7224 */ /* 0x000fe200078e0002 */
[----:B------:R-:W-:-:S03]  /*0500*/  LOP3.LUT R2, R0, 0x20, RZ, 0xc0, !PT ;  /* 0x0000002000027812 */ /* 0x000fc600078ec0ff */
[----:B------:R-:W-:Y:S01]  /*0510*/  @!P2 IMAD.MOV R26, RZ, RZ, -R26 ;  /* 0x000000ffff1aa224 */ /* 0x000fe200078e0a1a */
[----:B------:R-:W-:Y:S02]  /*0520*/  @!P1 LOP3.LUT R26, RZ, R12, RZ, 0x33, !PT ;  /* 0x0000000cff1a9212 */ /* 0x000fe400078e33ff */
[----:B------:R-:W-:-:S03]  /*0530*/  LEA.HI R2, R2, R5, RZ, 0x1c ;  /* 0x0000000502027211 */ /* 0x000fc600078fe0ff */
[----:B------:R-:W-:Y:S01]  /*0540*/  IMAD.MOV R3, RZ, RZ, -R26 ;  /* 0x000000ffff037224 */ /* 0x000fe200078e0a1a */
[----:B------:R-:W-:Y:S01]  /*0550*/  @!P0 CS2R R6, SRZ ;  /* 0x0000000000068805 */ /* 0x000fe2000001ff00 */
[----:B------:R-:W-:Y:S02]  /*0560*/  @!P0 IMAD.SHL.U32 R21, R0, 0x2, RZ ;  /* 0x0000000200158824 */ /* 0x000fe400078e00ff */
[----:B------:R-:W-:Y:S02]  /*0570*/  IMAD R3, R12, R3, R9 ;  /* 0x000000030c037224 */ /* 0x000fe400078e0209 */
[----:B------:R-:W-:Y:S02]  /*0580*/  IMAD.SHL.U32 R26, R26, 0x10, RZ ;  /* 0x000000101a1a7824 */ /* 0x000fe400078e00ff */
[----:B------:R-:W-:-:S04]  /*0590*/  IMAD.IADD R3, R10, 0x1, R3 ;  /* 0x000000010a037824 */ /* 0x000fc800078e0203 */
[----:B------:R-:W-:Y:S01]  /*05a0*/  IMAD R3, R3, 0x10, R4 ;  /* 0x0000001003037824 */ /* 0x000fe200078e0204 */
[----:B------:R-:W-:Y:S01]  /*05b0*/  @!P0 CS2R R4, SRZ ;  /* 0x0000000000048805 */ /* 0x000fe2000001ff00 */
[----:B0--3--:R-:W-:Y:S06]  /*05c0*/  @!P0 BRA `(.L_x_0) ;  /* 0x0000003c00e88947 */ /* 0x009fec0003800000 */
[----:B------:R-:W-:Y:S01]  /*05d0*/  IABS R28, R31 ;  /* 0x0000001f001c7213 */ /* 0x000fe20000000000 */
[C---:B------:R-:W-:Y:S01]  /*05e0*/  VIADD R6, R26.reuse, 0xf ;  /* 0x0000000f1a067836 */ /* 0x040fe20000000000 */
[----:B------:R-:W-:Y:S01]  /*05f0*/  IABS R34, R30 ;  /* 0x0000001e00227213 */ /* 0x000fe20000000000 */
[C---:B------:R-:W-:Y:S01]  /*0600*/  VIADD R17, R26.reuse, 0xe ;  /* 0x0000000e1a117836 */ /* 0x040fe20000000000 */
[----:B------:R-:W0:Y:S01]  /*0610*/  I2F.RP R7, R28 ;  /* 0x0000001c00077306 */ /* 0x000e220000209400 */
[C---:B------:R-:W-:Y:S01]  /*0620*/  VIADD R12, R26.reuse, 0xc ;  /* 0x0000000c1a0c7836 */ /* 0x040fe20000000000 */
[----:B------:R-:W-:Y:S01]  /*0630*/  IABS R10, R6 ;  /* 0x00000006000a7213 */ /* 0x000fe20000000000 */
[C---:B------:R-:W-:Y:S01]  /*0640*/  VIADD R32, R26.reuse, 0x6 ;  /* 0x000000061a207836 */ /* 0x040fe20000000000 */
[----:B------:R-:W-:Y:S01]  /*0650*/  IABS R11, R17 ;  /* 0x00000011000b7213 */ /* 0x000fe20000000000 */
[C---:B------:R-:W-:Y:S01]  /*0660*/  VIADD R33, R26.reuse, 0x5 ;  /* 0x000000051a217836 */ /* 0x040fe20000000000 */
[----:B------:R-:W-:Y:S01]  /*0670*/  IABS R16, R12 ;  /* 0x0000000c00107213 */ /* 0x000fe20000000000 */
[----:B------:R-:W-:Y:S01]  /*0680*/  VIADD R35, R26, 0x4 ;  /* 0x000000041a237836 */ /* 0x000fe20000000000 */
[----:B------:R-:W1:Y:S01]  /*0690*/  I2F.RP R13, R34 ;  /* 0x00000022000d7306 */ /* 0x000e620000209400 */
[----:B------:R-:W-:Y:S01]  /*06a0*/  ISETP.GE.AND P6, PT, R6, RZ, PT ;  /* 0x000000ff0600720c */ /* 0x000fe20003fc6270 */
[C---:B------:R-:W-:Y:S01]  /*06b0*/  VIADD R6, R26.reuse, 0xb ;  /* 0x0000000b1a067836 */ /* 0x040fe20000000000 */
[----:B------:R-:W-:Y:S01]  /*06c0*/  ISETP.GE.AND P1, PT, R17, RZ, PT ;  /* 0x000000ff1100720c */ /* 0x000fe20003f26270 */
[----:B------:R-:W-:Y:S01]  /*06d0*/  VIADD R36, R26, 0x3 ;  /* 0x000000031a247836 */ /* 0x000fe20000000000 */
[----:B------:R-:W-:Y:S01]  /*06e0*/  ISETP.GE.AND P3, PT, R12, RZ, PT ;  /* 0x000000ff0c00720c */ /* 0x000fe20003f66270 */
[C---:B------:R-:W-:Y:S01]  /*06f0*/  VIADD R12, R26.reuse, 0xa ;  /* 0x0000000a1a0c7836 */ /* 0x040fe20000000000 */
[----:B------:R-:W-:Y:S01]  /*0700*/  IABS R18, R32 ;  /* 0x0000002000127213 */ /* 0x000fe20000000000 */
[----:B0-----:R-:W0:Y:S01]  /*0710*/  MUFU.RCP R7, R7 ;  /* 0x0000000700077308 */ /* 0x001e220000001000 */
[----:B------:R-:W-:Y:S01]  /*0720*/  IABS R22, R33 ;  /* 0x0000002100167213 */ /* 0x000fe20000000000 */
[C---:B------:R-:W-:Y:S01]  /*0730*/  VIADD R37, R26.reuse, 0x2 ;  /* 0x000000021a257836 */ /* 0x040fe20000000000 */
[----:B------:R-:W-:Y:S01]  /*0740*/  IABS R29, R26 ;  /* 0x0000001a001d7213 */ /* 0x000fe20000000000 */
[----:B------:R-:W-:Y:S01]  /*0750*/  VIADD R38, R26, 0x1 ;  /* 0x000000011a267836 */ /* 0x000fe20000000000 */
[----:B------:R-:W2:Y:S01]  /*0760*/  LDCU UR5, c[0x0][0x3ac] ;  /* 0x00007580ff0577ac */ /* 0x000ea20008000800 */
[----:B------:R-:W-:-:S02]  /*0770*/  LOP3.LUT R71, R127, 0x78, RZ, 0xfc, !PT ;  /* 0x000000787f477812 */ /* 0x000fc400078efcff */
[----:B-1----:R-:W1:Y:S01]  /*0780*/  MUFU.RCP R13, R13 ;  /* 0x0000000d000d7308 */ /* 0x002e620000001000 */
[----:B------:R-:W-:Y:S01]  /*0790*/  IABS R24, R37 ;  /* 0x0000002500187213 */ /* 0x000fe20000000000 */
[----:B------:R-:W3:Y:S01]  /*07a0*/  LDCU UR6, c[0x0][0x3b0] ;  /* 0x00007600ff0677ac */ /* 0x000ee20008000800 */
[----:B------:R-:W-:Y:S02]  /*07b0*/  IABS R27, R38 ;  /* 0x00000026001b7213 */ /* 0x000fe40000000000 */
[C---:B------:R-:W-:Y:S01]  /*07c0*/  LOP3.LUT R73, R127.reuse, 0x74, RZ, 0xfc, !PT ;  /* 0x000000747f497812 */ /* 0x040fe200078efcff */
[----:B------:R-:W4:Y:S01]  /*07d0*/  LDCU UR7, c[0x0][0x3a4] ;  /* 0x00007480ff0777ac */ /* 0x000f220008000800 */
[----:B------:R-:W-:Y:S01]  /*07e0*/  LOP3.LUT R75, R127, 0x70, RZ, 0xfc, !PT ;  /* 0x000000707f4b7812 */ /* 0x000fe200078efcff */
[----:B0-----:R-:W-:Y:S01]  /*07f0*/  VIADD R4, R7, 0xffffffe ;  /* 0x0ffffffe07047836 */ /* 0x001fe20000000000 */
[----:B------:R-:W0:Y:S01]  /*0800*/  LDCU.64 UR10, c[0x0][0x380] ;  /* 0x00007000ff0a77ac */ /* 0x000e220008000a00 */
[----:B------:R-:W-:-:S02]  /*0810*/  LOP3.LUT R77, R127, 0x6c, RZ, 0xfc, !PT ;  /* 0x0000006c7f4d7812 */ /* 0x000fc400078efcff */
[----:B------:R5:W0:Y:S01]  /*0820*/  F2I.FTZ.U32.TRUNC.NTZ R5, R4 ;  /* 0x0000000400057305 */ /* 0x000a22000021f000 */
[C---:B------:R-:W-:Y:S02]  /*0830*/  LOP3.LUT R79, R127.reuse, 0x68, RZ, 0xfc, !PT ;  /* 0x000000687f4f7812 */ /* 0x040fe400078efcff */
[----:B------:R-:W-:Y:S01]  /*0840*/  LOP3.LUT R81, R127, 0x64, RZ, 0xfc, !PT ;  /* 0x000000647f517812 */ /* 0x000fe200078efcff */
[----:B-1----:R-:W-:Y:S01]  /*0850*/  VIADD R13, R13, 0xffffffe ;  /* 0x0ffffffe0d0d7836 */ /* 0x002fe20000000000 */
[C---:B------:R-:W-:Y:S02]  /*0860*/  LOP3.LUT R83, R127.reuse, 0x60, RZ, 0xfc, !PT ;  /* 0x000000607f537812 */ /* 0x040fe400078efcff */
[C---:B------:R-:W-:Y:S01]  /*0870*/  LOP3.LUT R85, R127.reuse, 0x5c, RZ, 0xfc, !PT ;  /* 0x0000005c7f557812 */ /* 0x040fe200078efcff */
[----:B-----5:R-:W-:Y:S01]  /*0880*/  IMAD.MOV.U32 R4, RZ, RZ, RZ ;  /* 0x000000ffff047224 */ /* 0x020fe200078e00ff */
[C---:B------:R-:W-:Y:S02]  /*0890*/  LOP3.LUT R87, R127.reuse, 0x58, RZ, 0xfc, !PT ;  /* 0x000000587f577812 */ /* 0x040fe400078efcff */
[----:B------:R-:W-:-:S02]  /*08a0*/  LOP3.LUT R89, R127, 0x54, RZ, 0xfc, !PT ;  /* 0x000000547f597812 */ /* 0x000fc400078efcff */
[C---:B------:R-:W-:Y:S01]  /*08b0*/  LOP3.LUT R91, R127.reuse, 0x50, RZ, 0xfc, !PT ;  /* 0x000000507f5b7812 */ /* 0x040fe200078efcff */
[--C-:B0-----:R-:W-:Y:S01]  /*08c0*/  IMAD.MOV R9, RZ, RZ, -R5.reuse ;  /* 0x000000ffff097224 */ /* 0x101fe200078e0a05 */
[C---:B------:R-:W-:Y:S02]  /*08d0*/  LOP3.LUT R93, R127.reuse, 0x4c, RZ, 0xfc, !PT ;  /* 0x0000004c7f5d7812 */ /* 0x040fe400078efcff */
[----:B------:R-:W-:Y:S01]  /*08e0*/  LOP3.LUT R95, R127, 0x48, RZ, 0xfc, !PT ;  /* 0x000000487f5f7812 */ /* 0x000fe200078efcff */
[----:B------:R-:W-:Y:S01]  /*08f0*/  IMAD R9, R9, R28, RZ ;  /* 0x0000001c09097224 */ /* 0x000fe200078e02ff */
[C---:B------:R-:W-:Y:S02]  /*0900*/  LOP3.LUT R97, R127.reuse, 0x44, RZ, 0xfc, !PT ;  /* 0x000000447f617812 */ /* 0x040fe400078efcff */
[----:B------:R-:W-:Y:S01]  /*0910*/  LOP3.LUT R99, R127, 0x40, RZ, 0xfc, !PT ;  /* 0x000000407f637812 */ /* 0x000fe200078efcff */
[----:B------:R-:W-:Y:S01]  /*0920*/  IMAD.HI.U32 R9, R5, R9, R4 ;  /* 0x0000000905097227 */ /* 0x000fe200078e0004 */
[----:B------:R-:W-:-:S02]  /*0930*/  LOP3.LUT R101, R127, 0x38, RZ, 0xfc, !PT ;  /* 0x000000387f657812 */ /* 0x000fc400078efcff */
[C---:B------:R-:W-:Y:S01]  /*0940*/  LOP3.LUT R103, R127.reuse, 0x34, RZ, 0xfc, !PT ;  /* 0x000000347f677812 */ /* 0x040fe200078efcff */
[----:B------:R-:W-:Y:S01]  /*0950*/  IMAD.MOV.U32 R5, RZ, RZ, R10 ;  /* 0x000000ffff057224 */ /* 0x000fe200078e000a */
[C---:B------:R-:W-:Y:S01]  /*0960*/  LOP3.LUT R105, R127.reuse, 0x30, RZ, 0xfc, !PT ;  /* 0x000000307f697812 */ /* 0x040fe200078efcff */
[----:B------:R-:W-:Y:S01]  /*0970*/  VIADD R10, R26, 0xd ;  /* 0x0000000d1a0a7836 */ /* 0x000fe20000000000 */
[----:B------:R-:W-:Y:S01]  /*0980*/  LOP3.LUT R107, R127, 0x2c, RZ, 0xfc, !PT ;  /* 0x0000002c7f6b7812 */ /* 0x000fe200078efcff */
[----:B------:R-:W-:Y:S01]  /*0990*/  IMAD.HI.U32 R4, R9, R5, RZ ;  /* 0x0000000509047227 */ /* 0x000fe200078e00ff */
[----:B------:R-:W-:Y:S02]  /*09a0*/  LOP3.LUT R109, R127, 0x28, RZ, 0xfc, !PT ;  /* 0x000000287f6d7812 */ /* 0x000fe400078efcff */
[----:B------:R-:W-:Y:S01]  /*09b0*/  IABS R14, R10 ;  /* 0x0000000a000e7213 */ /* 0x000fe20000000000 */
[----:B------:R-:W-:Y:S01]  /*09c0*/  IMAD.MOV R4, RZ, RZ, -R4 ;  /* 0x000000ffff047224 */ /* 0x000fe200078e0a04 */
[----:B------:R-:W-:-:S02]  /*09d0*/  ISETP.GE.AND P4, PT, R10, RZ, PT ;  /* 0x000000ff0a00720c */ /* 0x000fc40003f86270 */
[C---:B------:R-:W-:Y:S01]  /*09e0*/  LOP3.LUT R111, R127.reuse, 0x24, RZ, 0xfc, !PT ;  /* 0x000000247f6f7812 */ /* 0x040fe200078efcff */
[C---:B------:R-:W-:Y:S01]  /*09f0*/  IMAD R4, R28.reuse, R4, R5 ;  /* 0x000000041c047224 */ /* 0x040fe200078e0205 */
[----:B------:R-:W-:Y:S01]  /*0a00*/  LOP3.LUT R113, R127, 0x20, RZ, 0xfc, !PT ;  /* 0x000000207f717812 */ /* 0x000fe200078efcff */
[----:B------:R-:W-:Y:S01]  /*0a10*/  IMAD.HI.U32 R5, R9, R11, RZ ;  /* 0x0000000b09057227 */ /* 0x000fe200078e00ff */
[----:B------:R-:W-:Y:S02]  /*0a20*/  LOP3.LUT R115, R127, 0x1c, RZ, 0xfc, !PT ;  /* 0x0000001c7f737812 */ /* 0x000fe400078efcff */
[C---:B------:R-:W-:Y:S01]  /*0a30*/  ISETP.GT.U32.AND P0, PT, R28.reuse, R4, PT ;  /* 0x000000041c00720c */ /* 0x040fe20003f04070 */
[----:B------:R-:W-:Y:S01]  /*0a40*/  IMAD.HI.U32 R7, R9, R14, RZ ;  /* 0x0000000e09077227 */ /* 0x000fe200078e00ff */
[C---:B------:R-:W-:Y:S02]  /*0a50*/  LOP3.LUT R117, R127.reuse, 0x18, RZ, 0xfc, !PT ;  /* 0x000000187f757812 */ /* 0x040fe400078efcff */
[C---:B------:R-:W-:Y:S01]  /*0a60*/  LOP3.LUT R119, R127.reuse, 0x14, RZ, 0xfc, !PT ;  /* 0x000000147f777812 */ /* 0x040fe200078efcff */
[----:B------:R-:W-:Y:S01]  /*0a70*/  IMAD.MOV R5, RZ, RZ, -R5 ;  /* 0x000000ffff057224 */ /* 0x000fe200078e0a05 */
[C---:B------:R-:W-:Y:S01]  /*0a80*/  LOP3.LUT R121, R127.reuse, 0x10, RZ, 0xfc, !PT ;  /* 0x000000107f797812 */ /* 0x040fe200078efcff */
[----:B------:R-:W-:Y:S01]  /*0a90*/  IMAD.MOV R15, RZ, RZ, -R7 ;  /* 0x000000ffff0f7224 */ /* 0x000fe200078e0a07 */
[C---:B------:R-:W-:Y:S01]  /*0aa0*/  LOP3.LUT R123, R127.reuse, 0xc, RZ, 0xfc, !PT ;  /* 0x0000000c7f7b7812 */ /* 0x040fe200078efcff */
[C---:B------:R-:W-:Y:S01]  /*0ab0*/  IMAD R7, R28.reuse, R5, R11 ;  /* 0x000000051c077224 */ /* 0x040fe200078e020b */
[----:B------:R-:W-:Y:S01]  /*0ac0*/  LOP3.LUT R125, R127, 0x8, RZ, 0xfc, !PT ;  /* 0x000000087f7d7812 */ /* 0x000fe200078efcff */
[----:B------:R-:W-:Y:S01]  /*0ad0*/  IMAD R11, R28, R15, R14 ;  /* 0x0000000f1c0b7224 */ /* 0x000fe200078e020e */
[----:B------:R-:W-:Y:S01]  /*0ae0*/  IABS R14, R6 ;  /* 0x00000006000e7213 */ /* 0x000fe20000000000 */
[----:B------:R-:W-:Y:S01]  /*0af0*/  @!P0 IMAD.IADD R4, R4, 0x1, -R28 ;  /* 0x0000000104048824 */ /* 0x000fe200078e0a1c */
[C---:B------:R-:W-:Y:S01]  /*0b00*/  ISETP.GT.U32.AND P0, PT, R28.reuse, R7, PT ;  /* 0x000000071c00720c */ /* 0x040fe20003f04070 */
[----:B------:R-:W-:Y:S01]  /*0b10*/  IMAD.HI.U32 R5, R9, R16, RZ ;  /* 0x0000001009057227 */ /* 0x000fe200078e00ff */
[----:B------:R-:W-:-:S02]  /*0b20*/  ISETP.GT.U32.AND P2, PT, R28, R11, PT ;  /* 0x0000000b1c00720c */ /* 0x000fc40003f44070 */
[----:B------:R-:W-:Y:S01]  /*0b30*/  ISETP.GT.U32.AND P5, PT, R28, R4, PT ;  /* 0x000000041c00720c */ /* 0x000fe20003fa4070 */
[----:B------:R-:W-:Y:S01]  /*0b40*/  IMAD.MOV R15, RZ, RZ, -R5 ;  /* 0x000000ffff0f7224 */ /* 0x000fe200078e0a05 */
[----:B------:R-:W-:Y:S01]  /*0b50*/  LOP3.LUT R129, R127, 0x4, RZ, 0xfc, !PT ;  /* 0x000000047f817812 */ /* 0x000fe200078efcff */
[----:B------:R0:W1:Y:S01]  /*0b60*/  F2I.FTZ.U32.TRUNC.NTZ R5, R13 ;  /* 0x0000000d00057305 */ /* 0x000062000021f000 */
[----:B------:R-:W-:Y:S01]  /*0b70*/  LEA.HI R131, R0, 0x7c, RZ, 0x1c ;  /* 0x0000007c00837811 */ /* 0x000fe200078fe0ff */
[----:B------:R-:W-:Y:S01]  /*0b80*/  IMAD R10, R28, R15, R16 ;  /* 0x0000000f1c0a7224 */ /* 0x000fe200078e0210 */
[----:B------:R-:W-:Y:S02]  /*0b90*/  IABS R15, R12 ;  /* 0x0000000c000f7213 */ /* 0x000fe40000000000 */
[----:B------:R-:W-:Y:S01]  /*0ba0*/  LEA.HI R133, R0, 0x3c, RZ, 0x1c ;  /* 0x0000003c00857811 */ /* 0x000fe200078fe0ff */
[--C-:B------:R-:W-:Y:S01]  /*0bb0*/  @!P0 IMAD.IADD R7, R7, 0x1, -R28.reuse ;  /* 0x0000000107078824 */ /* 0x100fe200078e0a1c */
[----:B------:R-:W-:Y:S01]  /*0bc0*/  ISETP.GE.AND P0, PT, R6, RZ, PT ;  /* 0x000000ff0600720c */ /* 0x000fe20003f06270 */
[----:B------:R-:W-:-:S02]  /*0bd0*/  @!P2 IMAD.IADD R11, R11, 0x1, -R28 ;  /* 0x000000010b0ba824 */ /* 0x000fc400078e0a1c */
[----:B------:R-:W-:Y:S01]  /*0be0*/  @!P5 IMAD.IADD R4, R4, 0x1, -R28 ;  /* 0x000000010404d824 */ /* 0x000fe200078e0a1c */
[----:B------:R-:W-:Y:S01]  /*0bf0*/  ISETP.GT.U32.AND P2, PT, R28, R7, PT ;  /* 0x000000071c00720c */ /* 0x000fe20003f44070 */
[----:B0-----:R-:W-:Y:S01]  /*0c00*/  VIADD R13, R26, 0x9 ;  /* 0x000000091a0d7836 */ /* 0x001fe20000000000 */
[----:B------:R-:W-:Y:S01]  /*0c10*/  ISETP.GT.U32.AND P5, PT, R28, R11, PT ;  /* 0x0000000b1c00720c */ /* 0x000fe20003fa4070 */
[----:B------:R-:W-:Y:S02]  /*0c20*/  IMAD.MOV.U32 R6, RZ, RZ, R4 ;  /* 0x000000ffff067224 */ /* 0x000fe400078e0004 */
[----:B------:R-:W-:Y:S01]  /*0c30*/  IMAD.HI.U32 R4, R9, R14, RZ ;  /* 0x0000000e09047227 */ /* 0x000fe200078e00ff */
[----:B------:R-:W-:-:S03]  /*0c40*/  IABS R16, R13 ;  /* 0x0000000d00107213 */ /* 0x000fc60000000000 */
[----:B-1----:R-:W-:Y:S02]  /*0c50*/  IMAD.MOV R21, RZ, RZ, -R5 ;  /* 0x000000ffff157224 */ /* 0x002fe400078e0a05 */
[----:B------:R-:W-:Y:S01]  /*0c60*/  @!P6 IMAD.MOV R6, RZ, RZ, -R6 ;  /* 0x000000ffff06e224 */ /* 0x000fe200078e0a06 */
[----:B------:R-:W-:Y:S01]  /*0c70*/  ISETP.GE.AND P6, PT, R12, RZ, PT ;  /* 0x000000ff0c00720c */ /* 0x000fe20003fc6270 */
[--C-:B------:R-:W-:Y:S01]  /*0c80*/  @!P2 IMAD.IADD R7, R7, 0x1, -R28.reuse ;  /* 0x000000010707a824 */ /* 0x100fe200078e0a1c */
[----:B------:R-:W-:Y:S01]  /*0c90*/  ISETP.GT.U32.AND P2, PT, R28, R10, PT ;  /* 0x0000000a1c00720c */ /* 0x000fe20003f44070 */
[----:B------:R-:W-:Y:S01]  /*0ca0*/  @!P5 IMAD.IADD R11, R11, 0x1, -R28 ;  /* 0x000000010b0bd824 */ /* 0x000fe200078e0a1c */
[----:B------:R-:W-:Y:S01]  /*0cb0*/  ISETP.GE.AND P5, PT, R13, RZ, PT ;  /* 0x000000ff0d00720c */ /* 0x000fe20003fa6270 */
[----:B------:R-:W-:Y:S02]  /*0cc0*/  IMAD.MOV R13, RZ, RZ, -R4 ;  /* 0x000000ffff0d7224 */ /* 0x000fe400078e0a04 */
[----:B------:R-:W-:-:S02]  /*0cd0*/  IMAD R21, R21, R34, RZ ;  /* 0x0000002215157224 */ /* 0x000fc400078e02ff */
[----:B------:R-:W-:Y:S02]  /*0ce0*/  IMAD.MOV.U32 R4, RZ, RZ, RZ ;  /* 0x000000ffff047224 */ /* 0x000fe400078e00ff */
[----:B------:R-:W-:Y:S02]  /*0cf0*/  @!P1 IMAD.MOV R7, RZ, RZ, -R7 ;  /* 0x000000ffff079224 */ /* 0x000fe400078e0a07 */
[----:B------:R-:W-:-:S04]  /*0d00*/  IMAD.HI.U32 R21, R5, R21, R4 ;  /* 0x0000001505157227 */ /* 0x000fc800078e0004 */
[----:B------:R-:W-:Y:S02]  /*0d10*/  IMAD R4, R28, R13, R14 ;  /* 0x0000000d1c047224 */ /* 0x000fe400078e020e */
[----:B------:R-:W-:Y:S02]  /*0d20*/  @!P2 IMAD.IADD R10, R10, 0x1, -R28 ;  /* 0x000000010a0aa824 */ /* 0x000fe400078e0a1c */
[C---:B------:R-:W-:Y:S01]  /*0d30*/  IMAD.HI.U32 R5, R9.reuse, R15, RZ ;  /* 0x0000000f09057227 */ /* 0x040fe200078e00ff */
[C---:B------:R-:W-:Y:S02]  /*0d40*/  ISETP.GT.U32.AND P1, PT, R28.reuse, R4, PT ;  /* 0x000000041c00720c */ /* 0x040fe40003f24070 */
[----:B------:R-:W-:Y:S01]  /*0d50*/  ISETP.GT.U32.AND P2, PT, R28, R10, PT ;  /* 0x0000000a1c00720c */ /* 0x000fe20003f44070 */
[----:B------:R-:W-:Y:S02]  /*0d60*/  IMAD.MOV R5, RZ, RZ, -R5 ;  /* 0x000000ffff057224 */ /* 0x000fe400078e0a05 */
[----:B------:R-:W-:-:S04]  /*0d70*/  IMAD.HI.U32 R12, R9, R16, RZ ;  /* 0x00000010090c7227 */ /* 0x000fc800078e00ff */
[----:B------:R-:W-:Y:S02]  /*0d80*/  IMAD R5, R28, R5, R15 ;  /* 0x000000051c057224 */ /* 0x000fe400078e020f */
[----:B------:R-:W-:Y:S02]  /*0d90*/  VIADD R13, R26, 0x8 ;  /* 0x000000081a0d7836 */ /* 0x000fe40000000000 */
[--C-:B------:R-:W-:Y:S02]  /*0da0*/  @!P1 IMAD.IADD R4, R4, 0x1, -R28.reuse ;  /* 0x0000000104049824 */ /* 0x100fe400078e0a1c */
[----:B------:R-:W-:Y:S01]  /*0db0*/  @!P2 IMAD.IADD R10, R10, 0x1, -R28 ;  /* 0x000000010a0aa824 */ /* 0x000fe200078e0a1c */
[----:B------:R-:W-:Y:S01]  /*0dc0*/  IABS R15, R13 ;  /* 0x0000000d000f7213 */ /* 0x000fe20000000000 */
[----:B------:R-:W-:Y:S01]  /*0dd0*/  IMAD.MOV R17, RZ, RZ, -R12 ;  /* 0x000000ffff117224 */ /* 0x000fe200078e0a0c */
[C---:B------:R-:W-:Y:S01]  /*0de0*/  ISETP.GT.U32.AND P1, PT, R28.reuse, R4, PT ;  /* 0x000000041c00720c */ /* 0x040fe20003f24070 */
[----:B------:R-:W-:Y:S01]  /*0df0*/  @!P3 IMAD.MOV R10, RZ, RZ, -R10 ;  /* 0x000000ffff0ab224 */ /* 0x000fe200078e0a0a */
[C---:B------:R-:W-:Y:S01]  /*0e00*/  ISETP.GT.U32.AND P3, PT, R28.reuse, R5, PT ;  /* 0x000000051c00720c */ /* 0x040fe20003f64070 */
[----:B------:R-:W-:Y:S01]  /*0e10*/  @!P4 IMAD.MOV R11, RZ, RZ, -R11 ;  /* 0x000000ffff0bc224 */ /* 0x000fe200078e0a0b */
[----:B------:R-:W-:Y:S01]  /*0e20*/  ISETP.GE.AND P4, PT, R13, RZ, PT ;  /* 0x000000ff0d00720c */ /* 0x000fe20003f86270 */
[----:B------:R-:W-:-:S02]  /*0e30*/  IMAD R13, R28, R17, R16 ;  /* 0x000000111c0d7224 */ /* 0x000fc400078e0210 */
[----:B------:R-:W-:Y:S02]  /*0e40*/  VIADD R14, R26, 0x7 ;  /* 0x000000071a0e7836 */ /* 0x000fe40000000000 */
[----:B------:R-:W-:-:S03]  /*0e50*/  IMAD.HI.U32 R12, R9, R15, RZ ;  /* 0x0000000f090c7227 */ /* 0x000fc600078e00ff */
[----:B------:R-:W-:Y:S01]  /*0e60*/  IABS R16, R14 ;  /* 0x0000000e00107213 */ /* 0x000fe20000000000 */
[--C-:B------:R-:W-:Y:S01]  /*0e70*/  @!P1 IMAD.IADD R4, R4, 0x1, -R28.reuse ;  /* 0x0000000104049824 */ /* 0x100fe200078e0a1c */
[----:B------:R-:W-:Y:S01]  /*0e80*/  ISETP.GT.U32.AND P1, PT, R28, R13, PT ;  /* 0x0000000d1c00720c */ /* 0x000fe20003f24070 */
[----:B------:R-:W-:Y:S01]  /*0e90*/  @!P3 IMAD.IADD R5, R5, 0x1, -R28 ;  /* 0x000000010505b824 */ /* 0x000fe200078e0a1c */
[----:B------:R-:W-:Y:S01]  /*0ea0*/  ISETP.GE.AND P2, PT, R14, RZ, PT ;  /* 0x000000ff0e00720c */ /* 0x000fe20003f46270 */
[----:B------:R-:W-:Y:S02]  /*0eb0*/  IMAD.MOV R12, RZ, RZ, -R12 ;  /* 0x000000ffff0c7224 */ /* 0x000fe400078e0a0c */
[----:B------:R-:W-:Y:S01]  /*0ec0*/  IMAD.HI.U32 R14, R9, R18, RZ ;  /* 0x00000012090e7227 */ /* 0x000fe200078e00ff */
[----:B------:R-:W-:-:S03]  /*0ed0*/  ISETP.GT.U32.AND P3, PT, R28, R5, PT ;  /* 0x000000051c00720c */ /* 0x000fc60003f64070 */
[----:B------:R-:W-:Y:S02]  /*0ee0*/  IMAD R15, R28, R12, R15 ;  /* 0x0000000c1c0f7224 */ /* 0x000fe400078e020f */
[----:B------:R-:W-:-:S04]  /*0ef0*/  IMAD.HI.U32 R12, R9, R16, RZ ;  /* 0x00000010090c7227 */ /* 0x000fc800078e00ff */
[----:B------:R-:W-:Y:S02]  /*0f00*/  @!P1 IMAD.IADD R13, R13, 0x1, -R28 ;  /* 0x000000010d0d9824 */ /* 0x000fe400078e0a1c */
[----:B------:R-:W-:Y:S02]  /*0f10*/  IMAD.MOV R17, RZ, RZ, -R12 ;  /* 0x000000ffff117224 */ /* 0x000fe400078e0a0c */
[----:B------:R-:W-:Y:S01]  /*0f20*/  IMAD.MOV R19, RZ, RZ, -R14 ;  /* 0x000000ffff137224 */ /* 0x000fe200078e0a0e */
[C---:B------:R-:W-:Y:S01]  /*0f30*/  ISETP.GT.U32.AND P1, PT, R28.reuse, R13, PT ;  /* 0x0000000d1c00720c */ /* 0x040fe20003f24070 */
[----:B------:R-:W-:Y:S01]  /*0f40*/  @!P3 IMAD.IADD R5, R5, 0x1, -R28 ;  /* 0x000000010505b824 */ /* 0x000fe200078e0a1c */
[----:B------:R-:W-:Y:S01]  /*0f50*/  ISETP.GT.U32.AND P3, PT, R28, R15, PT ;  /* 0x0000000f1c00720c */ /* 0x000fe20003f64070 */
[----:B------:R-:W-:Y:S01]  /*0f60*/  IMAD.HI.U32 R12, R9, R22, RZ ;  /* 0x00000016090c7227 */ /* 0x000fe200078e00ff */
[----:B------:R-:W-:-:S03]  /*0f70*/  IABS R14, R35 ;  /* 0x00000023000e7213 */ /* 0x000fc60000000000 */
[C---:B------:R-:W-:Y:S02]  /*0f80*/  IMAD R16, R28.reuse, R17, R16 ;  /* 0x000000111c107224 */ /* 0x040fe400078e0210 */
[----:B------:R-:W-:Y:S02]  /*0f90*/  IMAD R17, R28, R19, R18 ;  /* 0x000000131c117224 */ /* 0x000fe400078e0212 */
[----:B------:R-:W-:Y:S02]  /*0fa0*/  IMAD.MOV R19, RZ, RZ, -R12 ;  /* 0x000000ffff137224 */ /* 0x000fe400078e0a0c */
[----:B------:R-:W-:-:S04]  /*0fb0*/  IMAD.HI.U32 R12, R9, R14, RZ ;  /* 0x0000000e090c7227 */ /* 0x000fc800078e00ff */
[C---:B------:R-:W-:Y:S01]  /*0fc0*/  IMAD R18, R28.reuse, R19, R22 ;  /* 0x000000131c127224 */ /* 0x040fe200078e0216 */
[----:B------:R-:W-:Y:S01]  /*0fd0*/  IABS R22, R36 ;  /* 0x0000002400167213 */ /* 0x000fe20000000000 */
[----:B------:R-:W-:Y:S02]  /*0fe0*/  IMAD.MOV R19, RZ, RZ, -R12 ;  /* 0x000000ffff137224 */ /* 0x000fe400078e0a0c */
[--C-:B------:R-:W-:Y:S01]  /*0ff0*/  @!P1 IMAD.IADD R13, R13, 0x1, -R28.reuse ;  /* 0x000000010d0d9824 */ /* 0x100fe200078e0a1c */
[C---:B------:R-:W-:Y:S01]  /*1000*/  ISETP.GT.U32.AND P1, PT, R28.reuse, R16, PT ;  /* 0x000000101c00720c */ /* 0x040fe20003f24070 */
[----:B------:R-:W-:Y:S01]  /*1010*/  @!P3 IMAD.IADD R15, R15, 0x1, -R28 ;  /* 0x000000010f0fb824 */ /* 0x000fe200078e0a1c */
[C---:B------:R-:W-:Y:S01]  /*1020*/  ISETP.GT.U32.AND P3, PT, R28.reuse, R17, PT ;  /* 0x000000111c00720c */ /* 0x040fe20003f64070 */
[----:B------:R-:W-:Y:S02]  /*1030*/  IMAD R19, R28, R19, R14 ;  /* 0x000000131c137224 */ /* 0x000fe400078e020e */
[----:B------:R-:W-:-:S04]  /*1040*/  IMAD.HI.U32 R12, R9, R22, RZ ;  /* 0x00000016090c7227 */ /* 0x000fc800078e00ff */
[----:B------:R-:W-:-:S04]  /*1050*/  IMAD.HI.U32 R14, R9, R24, RZ ;  /* 0x00000018090e7227 */ /* 0x000fc800078e00ff */
[----:B------:R-:W-:Y:S01]  /*1060*/  IMAD.MOV R23, RZ, RZ, -R12 ;  /* 0x000000ffff177224 */ /* 0x000fe200078e0a0c */
[----:B------:R-:W-:Y:S01]  /*1070*/  IABS R12, R3 ;  /* 0x00000003000c7213 */ /* 0x000fe20000000000 */
[----:B------:R-:W-:Y:S02]  /*1080*/  IMAD.MOV R25, RZ, RZ, -R14 ;  /* 0x000000ffff197224 */ /* 0x000fe400078e0a0e */
[----:B------:R-:W-:Y:S02]  /*1090*/  IMAD R22, R28, R23, R22 ;  /* 0x000000171c167224 */ /* 0x000fe400078e0216 */
[----:B------:R-:W-:-:S04]  /*10a0*/  IMAD.HI.U32 R14, R9, R27, RZ ;  /* 0x0000001b090e7227 */ /* 0x000fc800078e00ff */
[----:B------:R-:W-:Y:S02]  /*10b0*/  IMAD R23, R28, R25, R24 ;  /* 0x000000191c177224 */ /* 0x000fe400078e0218 */
[----:B------:R-:W-:Y:S02]  /*10c0*/  IMAD.MOV.U32 R25, RZ, RZ, R12 ;  /* 0x000000ffff197224 */ /* 0x000fe400078e000c */
[----:B------:R-:W-:Y:S02]  /*10d0*/  IMAD.MOV.U32 R12, RZ, RZ, R4 ;  /* 0x000000ffff0c7224 */ /* 0x000fe400078e0004 */
[----:B------:R-:W-:Y:S02]  /*10e0*/  IMAD.MOV R4, RZ, RZ, -R14 ;  /* 0x000000ffff047224 */ /* 0x000fe400078e0a0e */
[--C-:B------:R-:W-:Y:S01]  /*10f0*/  @!P1 IMAD.IADD R16, R16, 0x1, -R28.reuse ;  /* 0x0000000110109824 */ /* 0x100fe200078e0a1c */
[----:B------:R-:W-:Y:S01]  /*1100*/  ISETP.GT.U32.AND P1, PT, R28, R15, PT ;  /* 0x0000000f1c00720c */ /* 0x000fe20003f24070 */
[----:B------:R-:W-:-:S02]  /*1110*/  @!P3 IMAD.IADD R17, R17, 0x1, -R28 ;  /* 0x000000011111b824 */ /* 0x000fc400078e0a1c */
[----:B------:R-:W-:Y:S02]  /*1120*/  IMAD.MOV.U32 R14, RZ, RZ, R5 ;  /* 0x000000ffff0e7224 */ /* 0x000fe400078e0005 */
[----:B------:R-:W-:Y:S01]  /*1130*/  @!P5 IMAD.MOV R13, RZ, RZ, -R13 ;  /* 0x000000ffff0dd224 */ /* 0x000fe200078e0a0d */
[C---:B------:R-:W-:Y:S01]  /*1140*/  ISETP.GT.U32.AND P5, PT, R28.reuse, R19, PT ;  /* 0x000000131c00720c */ /* 0x040fe20003fa4070 */
[----:B------:R-:W-:Y:S01]  /*1150*/  @!P0 IMAD.MOV R12, RZ, RZ, -R12 ;  /* 0x000000ffff0c8224 */ /* 0x000fe200078e0a0c */
[C---:B------:R-:W-:Y:S01]  /*1160*/  ISETP.GT.U32.AND P0, PT, R28.reuse, R16, PT ;  /* 0x000000101c00720c */ /* 0x040fe20003f04070 */
[----:B------:R-:W-:Y:S01]  /*1170*/  @!P6 IMAD.MOV R14, RZ, RZ, -R14 ;  /* 0x000000ffff0ee224 */ /* 0x000fe200078e0a0e */
[C---:B------:R-:W-:Y:S01]  /*1180*/  ISETP.GT.U32.AND P3, PT, R28.reuse, R17, PT ;  /* 0x000000111c00720c */ /* 0x040fe20003f64070 */
[----:B------:R-:W-:Y:S01]  /*1190*/  IMAD.HI.U32 R9, R9, R29, RZ ;  /* 0x0000001d09097227 */ /* 0x000fe200078e00ff */
[----:B------:R-:W-:-:S03]  /*11a0*/  ISETP.GT.U32.AND P6, PT, R28, R18, PT ;  /* 0x000000121c00720c */ /* 0x000fc60003fc4070 */
[----:B------:R-:W-:Y:S02]  /*11b0*/  IMAD.MOV R24, RZ, RZ, -R9 ;  /* 0x000000ffff187224 */ /* 0x000fe400078e0a09 */
[C---:B------:R-:W-:Y:S01]  /*11c0*/  IMAD R9, R28.reuse, R4, R27 ;  /* 0x000000041c097224 */ /* 0x040fe200078e021b */
[--C-:B------:R-:W-:Y:S01]  /*11d0*/  SHF.R.U32.HI R4, RZ, 0x2, R0.reuse ;  /* 0x00000002ff047819 */ /* 0x100fe20000011600 */
[C---:B------:R-:W-:Y:S01]  /*11e0*/  IMAD R24, R28.reuse, R24, R29 ;  /* 0x000000181c187224 */ /* 0x040fe200078e021d */
[----:B------:R-:W-:Y:S01]  /*11f0*/  SHF.R.S32.HI R27, RZ, 0x1, R0 ;  /* 0x00000001ff1b7819 */ /* 0x000fe20000011400 */
[--C-:B------:R-:W-:Y:S01]  /*1200*/  @!P1 IMAD.IADD R15, R15, 0x1, -R28.reuse ;  /* 0x000000010f0f9824 */ /* 0x100fe200078e0a1c */
[----:B------:R-:W-:Y:S01]  /*1210*/  ISETP.GT.U32.AND P1, PT, R28, R22, PT ;  /* 0x000000161c00720c */ /* 0x000fe20003f24070 */
[--C-:B------:R-:W-:Y:S01]  /*1220*/  @!P5 IMAD.IADD R19, R19, 0x1, -R28.reuse ;  /* 0x000000011313d824 */ /* 0x100fe200078e0a1c */
[----:B------:R-:W-:Y:S01]  /*1230*/  SGXT.U32 R4, R4, 0x3 ;  /* 0x000000030404781a */ /* 0x000fe20000000000 */
[--C-:B------:R-:W-:Y:S01]  /*1240*/  @!P0 IMAD.IADD R16, R16, 0x1, -R28.reuse ;  /* 0x0000000110108824 */ /* 0x100fe200078e0a1c */
[C---:B------:R-:W-:Y:S01]  /*1250*/  ISETP.GT.U32.AND P0, PT, R28.reuse, R23, PT ;  /* 0x000000171c00720c */ /* 0x040fe20003f04070 */
[--C-:B------:R-:W-:Y:S01]  /*1260*/  @!P3 IMAD.IADD R17, R17, 0x1, -R28.reuse ;  /* 0x000000011111b824 */ /* 0x100fe200078e0a1c */
[----:B------:R-:W-:Y:S01]  /*1270*/  ISETP.GT.U32.AND P3, PT, R28, R9, PT ;  /* 0x000000091c00720c */ /* 0x000fe20003f64070 */
[----:B------:R-:W-:Y:S01]  /*1280*/  @!P6 IMAD.IADD R18, R18, 0x1, -R28 ;  /* 0x000000011212e824 */ /* 0x000fe200078e0a1c */
[C---:B------:R-:W-:Y:S01]  /*1290*/  ISETP.GT.U32.AND P6, PT, R28.reuse, R24, PT ;  /* 0x000000181c00720c */ /* 0x040fe20003fc4070 */
[----:B------:R-:W-:Y:S01]  /*12a0*/  @!P4 IMAD.MOV R15, RZ, RZ, -R15 ;  /* 0x000000ffff0fc224 */ /* 0x000fe200078e0a0f */
[----:B------:R-:W-:Y:S01]  /*12b0*/  ISETP.GT.U32.AND P4, PT, R28, R19, PT ;  /* 0x000000131c00720c */ /* 0x000fe20003f84070 */
[----:B------:R-:W-:Y:S01]  /*12c0*/  IMAD.HI.U32 R21, R21, R25, RZ ;  /* 0x0000001915157227 */ /* 0x000fe200078e00ff */
[----:B------:R-:W-:-:S02]  /*12d0*/  ISETP.GE.AND P5, PT, R32, RZ, PT ;  /* 0x000000ff2000720c */ /* 0x000fc40003fa6270 */
[----:B------:R-:W-:Y:S01]  /*12e0*/  SGXT R27, R27, 0x1 ;  /* 0x000000011b1b781a */ /* 0x000fe20000000200 */
[----:B------:R-:W-:Y:S02]  /*12f0*/  IMAD.MOV R21, RZ, RZ, -R21 ;  /* 0x000000ffff157224 */ /* 0x000fe400078e0a15 */
[--C-:B------:R-:W-:Y:S01]  /*1300*/  @!P1 IMAD.IADD R22, R22, 0x1, -R28.reuse ;  /* 0x0000000116169824 */ /* 0x100fe200078e0a1c */
[----:B------:R-:W-:Y:S01]  /*1310*/  ISETP.GT.U32.AND P1, PT, R28, R18, PT ;  /* 0x000000121c00720c */ /* 0x000fe20003f24070 */
[----:B------:R-:W-:Y:S02]  /*1320*/  IMAD R25, R34, R21, R25 ;  /* 0x0000001522197224 */ /* 0x000fe400078e0219 */
[--C-:B------:R-:W-:Y:S01]  /*1330*/  @!P0 IMAD.IADD R23, R23, 0x1, -R28.reuse ;  /* 0x0000000117178824 */ /* 0x100fe200078e0a1c */
[----:B------:R-:W-:Y:S01]  /*1340*/  ISETP.GT.U32.AND P0, PT, R28, R22, PT ;  /* 0x000000161c00720c */ /* 0x000fe20003f04070 */
[--C-:B------:R-:W-:Y:S02]  /*1350*/  @!P3 IMAD.IADD R9, R9, 0x1, -R28.reuse ;  /* 0x000000010909b824 */ /* 0x100fe400078e0a1c */
[--C-:B------:R-:W-:Y:S01]  /*1360*/  @!P6 IMAD.IADD R24, R24, 0x1, -R28.reuse ;  /* 0x000000011818e824 */ /* 0x100fe200078e0a1c */
[----:B------:R-:W-:Y:S01]  /*1370*/  ISETP.GT.U32.AND P3, PT, R28, R23, PT ;  /* 0x000000171c00720c */ /* 0x000fe20003f64070 */
[----:B------:R-:W-:Y:S01]  /*1380*/  @!P4 IMAD.IADD R19, R19, 0x1, -R28 ;  /* 0x000000011313c824 */ /* 0x000fe200078e0a1c */
[----:B------:R-:W-:Y:S01]  /*1390*/  ISETP.GT.U32.AND P4, PT, R34, R25, PT ;  /* 0x000000192200720c */ /* 0x000fe20003f84070 */
[----:B------:R-:W-:Y:S01]  /*13a0*/  @!P2 IMAD.MOV R16, RZ, RZ, -R16 ;  /* 0x000000ffff10a224 */ /* 0x000fe200078e0a10 */
[----:B------:R-:W-:Y:S01]  /*13b0*/  ISETP.GT.U32.AND P2, PT, R28, R9, PT ;  /* 0x000000091c00720c */ /* 0x000fe20003f44070 */
[----:B------:R-:W-:Y:S01]  /*13c0*/  IMAD.SHL.U32 R5, R0, 0x40, RZ ;  /* 0x0000004000057824 */ /* 0x000fe200078e00ff */
[----:B------:R-:W-:Y:S01]  /*13d0*/  ISETP.GT.U32.AND P6, PT, R28, R24, PT ;  /* 0x000000181c00720c */ /* 0x000fe20003fc4070 */
[--C-:B------:R-:W-:Y:S01]  /*13e0*/  @!P1 IMAD.IADD R18, R18, 0x1, -R28.reuse ;  /* 0x0000000112129824 */ /* 0x100fe200078e0a1c */
[----:B------:R-:W-:Y:S01]  /*13f0*/  ISETP.GE.AND P1, PT, R33, RZ, PT ;  /* 0x000000ff2100720c */ /* 0x000fe20003f26270 */
[--C-:B------:R-:W-:Y:S01]  /*1400*/  @!P0 IMAD.IADD R22, R22, 0x1, -R28.reuse ;  /* 0x0000000116168824 */ /* 0x100fe200078e0a1c */
[----:B------:R-:W-:Y:S01]  /*1410*/  LOP3.LUT R4, R4, 0x40, R5, 0xf8, !PT ;  /* 0x0000004004047812 */ /* 0x000fe200078ef805 */
[----:B------:R-:W-:Y:S01]  /*1420*/  IMAD.SHL.U32 R5, R0, 0x20, RZ ;  /* 0x0000002000057824 */ /* 0x000fe200078e00ff */
[----:B------:R-:W-:Y:S01]  /*1430*/  ISETP.GE.AND P0, PT, R35, RZ, PT ;  /* 0x000000ff2300720c */ /* 0x000fe20003f06270 */
[----:B------:R-:W-:Y:S01]  /*1440*/  @!P3 IMAD.IADD R23, R23, 0x1, -R28 ;  /* 0x000000011717b824 */ /* 0x000fe200078e0a1c */
[----:B------:R-:W-:Y:S01]  /*1450*/  ISETP.GE.AND P3, PT, R36, RZ, PT ;  /* 0x000000ff2400720c */ /* 0x000fe20003f66270 */
[----:B------:R-:W-:Y:S01]  /*1460*/  @!P4 IMAD.IADD R25, R25, 0x1, -R34 ;  /* 0x000000011919c824 */ /* 0x000fe200078e0a22 */
[----:B------:R-:W-:Y:S01]  /*1470*/  LOP3.LUT R29, R5, 0x400, RZ, 0xc0, !PT ;  /* 0x00000400051d7812 */ /* 0x000fe200078ec0ff */
[----:B------:R-:W-:Y:S01]  /*1480*/  @!P2 IMAD.IADD R9, R9, 0x1, -R28 ;  /* 0x000000010909a824 */ /* 0x000fe200078e0a1c */
[----:B------:R-:W-:Y:S01]  /*1490*/  SHF.R.S32.HI R5, RZ, 0x1f, R8 ;  /* 0x0000001fff057819 */ /* 0x000fe20000011408 */
[----:B------:R-:W-:Y:S01]  /*14a0*/  @!P6 IMAD.IADD R24, R24, 0x1, -R28 ;  /* 0x000000011818e824 */ /* 0x000fe200078e0a1c */
[C---:B------:R-:W-:Y:S01]  /*14b0*/  LOP3.LUT R28, R0.reuse, 0x7, RZ, 0xc0, !PT ;  /* 0x00000007001c7812 */ /* 0x040fe200078ec0ff */
[----:B------:R-:W-:Y:S01]  /*14c0*/  IMAD.SHL.U32 R21, R0, 0x2, RZ ;  /* 0x0000000200157824 */ /* 0x000fe200078e00ff */
[----:B------:R-:W-:Y:S01]  /*14d0*/  ISETP.GT.U32.AND P4, PT, R34, R25, PT ;  /* 0x000000192200720c */ /* 0x000fe20003f84070 */
[----:B------:R-:W-:Y:S01]  /*14e0*/  @!P5 IMAD.MOV R17, RZ, RZ, -R17 ;  /* 0x000000ffff11d224 */ /* 0x000fe200078e0a11 */
[----:B------:R-:W-:Y:S01]  /*14f0*/  ISETP.GE.AND P2, PT, R37, RZ, PT ;  /* 0x000000ff2500720c */ /* 0x000fe20003f46270 */
[----:B------:R-:W-:Y:S01]  /*1500*/  IMAD.SHL.U32 R32, R28, 0x10, RZ ;  /* 0x000000101c207824 */ /* 0x000fe200078e00ff */
[----:B------:R-:W-:Y:S01]  /*1510*/  ISETP.GE.AND P6, PT, R38, RZ, PT ;  /* 0x000000ff2600720c */ /* 0x000fe20003fc6270 */
[----:B------:R-:W-:Y:S01]  /*1520*/  IMAD R28, R28, 0x80, R29 ;  /* 0x000000801c1c7824 */ /* 0x000fe200078e021d */
[----:B------:R-:W-:Y:S01]  /*1530*/  LEA.HI R8, R5, R8, RZ, 0x7 ;  /* 0x0000000805087211 */ /* 0x000fe200078f38ff */
[----:B------:R-:W-:Y:S01]  /*1540*/  @!P1 IMAD.MOV R18, RZ, RZ, -R18 ;  /* 0x000000ffff129224 */ /* 0x000fe200078e0a12 */
[----:B------:R-:W-:Y:S01]  /*1550*/  LOP3.LUT R29, R32, 0x30, R21, 0x78, !PT ;  /* 0x00000030201d7812 */ /* 0x000fe200078e7815 */
[----:B------:R-:W-:Y:S01]  /*1560*/  @!P0 IMAD.MOV R19, RZ, RZ, -R19 ;  /* 0x000000ffff138224 */ /* 0x000fe200078e0a13 */
[----:B------:R-:W-:Y:S01]  /*1570*/  ISETP.NE.AND P1, PT, R31, RZ, PT ;  /* 0x000000ff1f00720c */ /* 0x000fe20003f25270 */
[----:B------:R-:W-:Y:S01]  /*1580*/  @!P3 IMAD.MOV R22, RZ, RZ, -R22 ;  /* 0x000000ffff16b224 */ /* 0x000fe200078e0a16 */
[----:B------:R-:W-:Y:S01]  /*1590*/  LOP3.LUT R5, RZ, R31, RZ, 0x33, !PT ;  /* 0x0000001fff057212 */ /* 0x000fe200078e33ff */
[----:B------:R-:W-:Y:S01]  /*15a0*/  IMAD.IADD R28, R28, 0x1, R29 ;  /* 0x000000011c1c7824 */ /* 0x000fe200078e021d */
[----:B------:R-:W-:Y:S01]  /*15b0*/  LOP3.LUT R29, R0, 0x3f, RZ, 0xc0, !PT ;  /* 0x0000003f001d7812 */ /* 0x000fe200078ec0ff */
[----:B------:R-:W-:Y:S01]  /*15c0*/  @!P4 IMAD.IADD R25, R25, 0x1, -R34 ;  /* 0x000000011919c824 */ /* 0x000fe200078e0a22 */
[----:B------:R-:W-:Y:S01]  /*15d0*/  ISETP.GE.AND P4, PT, R26, RZ, PT ;  /* 0x000000ff1a00720c */ /* 0x000fe20003f86270 */
[----:B------:R-:W-:Y:S01]  /*15e0*/  @!P2 IMAD.MOV R23, RZ, RZ, -R23 ;  /* 0x000000ffff17a224 */ /* 0x000fe200078e0a17 */
[----:B------:R-:W-:Y:S01]  /*15f0*/  ISETP.GE.AND P5, PT, R3, RZ, PT ;  /* 0x000000ff0300720c */ /* 0x000fe20003fa6270 */
[----:B--2---:R-:W-:Y:S01]  /*1600*/  IMAD R58, R29, UR5, RZ ;  /* 0x000000051d3a7c24 */ /* 0x004fe2000f8e02ff */
[----:B------:R-:W-:Y:S01]  /*1610*/  ISETP.NE.AND P0, PT, R30, RZ, PT ;  /* 0x000000ff1e00720c */ /* 0x000fe20003f05270 */
[----:B------:R-:W-:Y:S01]  /*1620*/  @!P6 IMAD.MOV R9, RZ, RZ, -R9 ;  /* 0x000000ffff09e224 */ /* 0x000fe200078e0a09 */
[----:B------:R-:W-:-:S02]  /*1630*/  LOP3.LUT R27, R4, 0x88, R27, 0xf8, !PT ;  /* 0x00000088041b7812 */ /* 0x000fc400078ef81b */
[----:B------:R-:W-:Y:S02]  /*1640*/  LOP3.LUT R4, R29, 0x40, RZ, 0xfc, !PT ;  /* 0x000000401d047812 */ /* 0x000fe400078efcff */
[C---:B------:R-:W-:Y:S02]  /*1650*/  SEL R6, R5.reuse, R6, !P1 ;  /* 0x0000000605067207 */ /* 0x040fe40004800000 */
[C---:B------:R-:W-:Y:S01]  /*1660*/  SEL R7, R5.reuse, R7, !P1 ;  /* 0x0000000705077207 */ /* 0x040fe20004800000 */
[----:B------:R-:W-:Y:S01]  /*1670*/  IMAD R4, R4, UR5, RZ ;  /* 0x0000000504047c24 */ /* 0x000fe2000f8e02ff */
[C---:B------:R-:W-:Y:S01]  /*1680*/  SEL R11, R5.reuse, R11, !P1 ;  /* 0x0000000b050b7207 */ /* 0x040fe20004800000 */
[----:B---3--:R-:W-:Y:S01]  /*1690*/  IMAD R31, R6, UR6, RZ ;  /* 0x00000006061f7c24 */ /* 0x008fe2000f8e02ff */
[----:B------:R-:W-:Y:S01]  /*16a0*/  SEL R10, R5, R10, !P1 ;  /* 0x0000000a050a7207 */ /* 0x000fe20004800000 */
[----:B------:R-:W-:Y:S01]  /*16b0*/  IMAD R7, R7, UR6, RZ ;  /* 0x0000000607077c24 */ /* 0x000fe2000f8e02ff */
[C---:B------:R-:W-:Y:S01]  /*16c0*/  SEL R12, R5.reuse, R12, !P1 ;  /* 0x0000000c050c7207 */ /* 0x040fe20004800000 */
[----:B------:R-:W-:Y:S01]  /*16d0*/  @!P4 IMAD.MOV R24, RZ, RZ, -R24 ;  /* 0x000000ffff18c224 */ /* 0x000fe200078e0a18 */
[----:B------:R-:W-:Y:S01]  /*16e0*/  SEL R14, R5, R14, !P1 ;  /* 0x0000000e050e7207 */ /* 0x000fe20004800000 */
[----:B------:R-:W-:Y:S01]  /*16f0*/  @!P5 IMAD.MOV R25, RZ, RZ, -R25 ;  /* 0x000000ffff19d224 */ /* 0x000fe200078e0a19 */
[----:B------:R-:W-:Y:S01]  /*1700*/  @!P0 LOP3.LUT R25, RZ, R30, RZ, 0x33, !PT ;  /* 0x0000001eff198212 */ /* 0x000fe200078e33ff */
[----:B------:R-:W-:Y:S01]  /*1710*/  IMAD R11, R11, UR6, RZ ;  /* 0x000000060b0b7c24 */ /* 0x000fe2000f8e02ff */
[----:B------:R-:W-:Y:S01]  /*1720*/  SHF.R.S32.HI R63, RZ, 0x1f, R4 ;  /* 0x0000001fff3f7819 */ /* 0x000fe20000011404 */
[----:B------:R-:W-:Y:S01]  /*1730*/  IMAD R33, R10, UR6, RZ ;  /* 0x000000060a217c24 */ /* 0x000fe2000f8e02ff */
[----:B------:R-:W-:Y:S01]  /*1740*/  SHF.R.S32.HI R34, RZ, 0x1f, R31 ;  /* 0x0000001fff227819 */ /* 0x000fe2000001141f */
[----:B------:R-:W-:Y:S01]  /*1750*/  IMAD R35, R12, UR6, RZ ;  /* 0x000000060c237c24 */ /* 0x000fe2000f8e02ff */
[C---:B------:R-:W-:Y:S01]  /*1760*/  IADD3 R70, P5, PT, R31.reuse, R4, RZ ;  /* 0x000000041f467210 */ /* 0x040fe20007fbe0ff */
[----:B------:R-:W-:Y:S01]  /*1770*/  IMAD R37, R14, UR6, RZ ;  /* 0x000000060e257c24 */ /* 0x000fe2000f8e02ff */
[----:B------:R-:W-:Y:S01]  /*1780*/  SHF.R.S32.HI R64, RZ, 0x1f, R58 ;  /* 0x0000001fff407819 */ /* 0x000fe2000001143a */
[----:B------:R-:W0:Y:S01]  /*1790*/  LDC R10, c[0x0][0x3a8] ;  /* 0x0000ea00ff0a7b82 */ /* 0x000e220000000800 */
[----:B------:R-:W-:Y:S01]  /*17a0*/  IADD3 R30, P4, PT, R31, R58, RZ ;  /* 0x0000003a1f1e7210 */ /* 0x000fe20007f9e0ff */
[C---:B------:R-:W-:Y:S01]  /*17b0*/  IMAD.X R78, R34.reuse, 0x1, R63, P5 ;  /* 0x00000001224e7824 */ /* 0x040fe200028e063f */
[----:B------:R-:W-:Y:S01]  /*17c0*/  SEL R13, R5, R13, !P1 ;  /* 0x0000000d050d7207 */ /* 0x000fe20004800000 */
[----:B----4-:R-:W-:Y:S01]  /*17d0*/  IMAD R25, R25, UR7, RZ ;  /* 0x0000000719197c24 */ /* 0x010fe2000f8e02ff */
[----:B------:R-:W-:Y:S01]  /*17e0*/  SHF.R.S32.HI R36, RZ, 0x1f, R7 ;  /* 0x0000001fff247819 */ /* 0x000fe20000011407 */
[----:B------:R-:W-:Y:S01]  /*17f0*/  IMAD.X R34, R34, 0x1, R64, P4 ;  /* 0x0000000122227824 */ /* 0x000fe200020e0640 */
[----:B------:R-:W-:Y:S01]  /*1800*/  IADD3 R72, P3, PT, R7, R4, RZ ;  /* 0x0000000407487210 */ /* 0x000fe20007f7e0ff */
[----:B------:R-:W-:Y:S01]  /*1810*/  IMAD R13, R13, UR6, RZ ;  /* 0x000000060d0d7c24 */ /* 0x000fe2000f8e02ff */
[C---:B------:R-:W-:Y:S01]  /*1820*/  SEL R15, R5.reuse, R15, !P1 ;  /* 0x0000000f050f7207 */ /* 0x040fe20004800000 */
[----:B------:R-:W-:Y:S01]  /*1830*/  USHF.L.U32 UR5, UR5, 0x7, URZ ;  /* 0x0000000705057899 */ /* 0x000fe200080006ff */
[C---:B------:R-:W-:Y:S01]  /*1840*/  SEL R16, R5.reuse, R16, !P1 ;  /* 0x0000001005107207 */ /* 0x040fe20004800000 */
[----:B------:R-:W-:Y:S01]  /*1850*/  IMAD.X R82, R36, 0x1, R63, P3 ;  /* 0x0000000124527824 */ /* 0x000fe200018e063f */
[----:B------:R-:W-:Y:S01]  /*1860*/  SEL R17, R5, R17, !P1 ;  /* 0x0000001105117207 */ /* 0x000fe20004800000 */
[----:B------:R-:W-:Y:S01]  /*1870*/  IMAD R15, R15, UR6, RZ ;  /* 0x000000060f0f7c24 */ /* 0x000fe2000f8e02ff */
[C---:B------:R-:W-:Y:S01]  /*1880*/  SEL R18, R5.reuse, R18, !P1 ;  /* 0x0000001205127207 */ /* 0x040fe20004800000 */
[----:B------:R-:W-:Y:S01]  /*1890*/  IMAD R43, R16, UR6, RZ ;  /* 0x00000006102b7c24 */ /* 0x000fe2000f8e02ff */
[----:B------:R-:W-:Y:S01]  /*18a0*/  SEL R19, R5, R19, !P1 ;  /* 0x0000001305137207 */ /* 0x000fe20004800000 */
[----:B------:R-:W-:Y:S01]  /*18b0*/  IMAD R17, R17, UR6, RZ ;  /* 0x0000000611117c24 */ /* 0x000fe2000f8e02ff */
[C---:B------:R-:W-:Y:S01]  /*18c0*/  SEL R22, R5.reuse, R22, !P1 ;  /* 0x0000001605167207 */ /* 0x040fe20004800000 */
[----:B------:R-:W-:Y:S01]  /*18d0*/  IMAD R47, R18, UR6, RZ ;  /* 0x00000006122f7c24 */ /* 0x000fe2000f8e02ff */
[----:B------:R-:W-:Y:S01]  /*18e0*/  SEL R23, R5, R23, !P1 ;  /* 0x0000001705177207 */ /* 0x000fe20004800000 */
[----:B------:R-:W-:Y:S01]  /*18f0*/  IMAD R19, R19, UR6, RZ ;  /* 0x0000000613137c24 */ /* 0x000fe2000f8e02ff */
[----:B------:R-:W-:Y:S01]  /*1900*/  SEL R9, R5, R9, !P1 ;  /* 0x0000000905097207 */ /* 0x000fe20004800000 */
[----:B------:R-:W-:Y:S01]  /*1910*/  IMAD R51, R22, UR6, RZ ;  /* 0x0000000616337c24 */ /* 0x000fe2000f8e02ff */
[----:B------:R-:W-:Y:S01]  /*1920*/  IADD3 R31, P2, PT, R58, R7, RZ ;  /* 0x000000073a1f7210 */ /* 0x000fe20007f5e0ff */
[----:B------:R-:W-:Y:S01]  /*1930*/  IMAD R23, R23, UR6, RZ ;  /* 0x0000000617177c24 */ /* 0x000fe2000f8e02ff */
[----:B------:R-:W-:Y:S01]  /*1940*/  SEL R5, R5, R24, !P1 ;  /* 0x0000001805057207 */ /* 0x000fe20004800000 */
[----:B------:R-:W-:Y:S01]  /*1950*/  IMAD R9, R9, UR6, RZ ;  /* 0x0000000609097c24 */ /* 0x000fe2000f8e02ff */
[----:B------:R-:W-:Y:S01]  /*1960*/  SHF.R.S32.HI R38, RZ, 0x1f, R11 ;  /* 0x0000001fff267819 */ /* 0x000fe2000001140b */
[----:B------:R-:W-:Y:S01]  /*1970*/  IMAD.X R36, R64, 0x1, R36, P2 ;  /* 0x0000000140247824 */ /* 0x000fe200010e0624 */
[----:B------:R-:W-:Y:S01]  /*1980*/  IADD3 R74, P1, PT, R11, R4, RZ ;  /* 0x000000040b4a7210 */ /* 0x000fe20007f3e0ff */
[----:B------:R-:W-:Y:S01]  /*1990*/  IMAD R5, R5, UR6, RZ ;  /* 0x0000000605057c24 */ /* 0x000fe2000f8e02ff */
[----:B------:R-:W-:-:S02]  /*19a0*/  IADD3 R32, P0, PT, R58, R11, RZ ;  /* 0x0000000b3a207210 */ /* 0x000fc40007f1e0ff */
[----:B------:R-:W-:Y:S02]  /*19b0*/  CS2R R6, SRZ ;  /* 0x0000000000067805 */ /* 0x000fe4000001ff00 */
[----:B------:R-:W-:Y:S01]  /*19c0*/  SHF.R.S32.HI R40, RZ, 0x1f, R33 ;  /* 0x0000001fff287819 */ /* 0x000fe20000011421 */
[----:B------:R-:W-:Y:S01]  /*19d0*/  IMAD.X R86, R38, 0x1, R63, P1 ;  /* 0x0000000126567824 */ /* 0x000fe200008e063f */
[----:B------:R-:W-:Y:S01]  /*19e0*/  IADD3 R76, P6, PT, R33, R4, RZ ;  /* 0x00000004214c7210 */ /* 0x000fe20007fde0ff */
[----:B------:R-:W-:Y:S01]  /*19f0*/  IMAD.X R38, R64, 0x1, R38, P0 ;  /* 0x0000000140267824 */ /* 0x000fe200000e0626 */
[----:B------:R-:W-:Y:S01]  /*1a00*/  IADD3 R33, P5, PT, R58, R33, RZ ;  /* 0x000000213a217210 */ /* 0x000fe20007fbe0ff */
[----:B0-----:R-:W-:Y:S01]  /*1a10*/  IMAD R71, R71, R10, RZ ;  /* 0x0000000a47477224 */ /* 0x001fe200078e02ff */
[----:B------:R-:W-:Y:S01]  /*1a20*/  SHF.R.S32.HI R42, RZ, 0x1f, R35 ;  /* 0x0000001fff2a7819 */ /* 0x000fe20000011423 */
[----:B------:R-:W-:Y:S01]  /*1a30*/  IMAD.X R90, R40, 0x1, R63, P6 ;  /* 0x00000001285a7824 */ /* 0x000fe200030e063f */
[----:B------:R-:W-:Y:S01]  /*1a40*/  IADD3 R80, P4, PT, R35, R4, RZ ;  /* 0x0000000423507210 */ /* 0x000fe20007f9e0ff */
[----:B------:R-:W-:Y:S01]  /*1a50*/  IMAD.X R40, R64, 0x1, R40, P5 ;  /* 0x0000000140287824 */ /* 0x000fe200028e0628 */
[----:B------:R-:W-:Y:S01]  /*1a60*/  IADD3 R35, P3, PT, R58, R35, RZ ;  /* 0x000000233a237210 */ /* 0x000fe20007f7e0ff */
[----:B------:R-:W-:Y:S01]  /*1a70*/  IMAD R73, R73, R10, RZ ;  /* 0x0000000a49497224 */ /* 0x000fe200078e02ff */
        /* <DEDUP_REMOVED lines=28> */
[----:B------:R-:W-:Y:S01]  /*1c40*/  SHF.R.S32.HI R54, RZ, 0x1f, R47 ;  /* 0x0000001fff367819 */ /* 0x000fe2000001142f */
[----:B------:R-:W-:Y:S01]  /*1c50*/  IMAD R83, R83, R10, RZ ;  /* 0x0000000a53537224 */ /* 0x000fe200078e02ff */
[----:B------:R-:W-:Y:S01]  /*1c60*/  IADD3 R104, P6, PT, R47, R4, RZ ;  /* 0x000000042f687210 */ /* 0x000fe20007fde0ff */
[--C-:B------:R-:W-:Y:S01]  /*1c70*/  IMAD.X R114, R52, 0x1, R63.reuse, P1 ;  /* 0x0000000134727824 */ /* 0x100fe200008e063f */
[C---:B------:R-:W-:Y:S01]  /*1c80*/  IADD3 R45, P0, PT, R58.reuse, R17, RZ ;  /* 0x000000113a2d7210 */ /* 0x040fe20007f1e0ff */
[----:B------:R-:W-:Y:S01]  /*1c90*/  IMAD R85, R85, R10, RZ ;  /* 0x0000000a55557224 */ /* 0x000fe200078e02ff */
[----:B------:R-:W-:Y:S01]  /*1ca0*/  IADD3 R47, P5, PT, R58, R47, RZ ;  /* 0x0000002f3a2f7210 */ /* 0x000fe20007fbe0ff */
[----:B------:R-:W-:Y:S01]  /*1cb0*/  IMAD.X R118, R54, 0x1, R63, P6 ;  /* 0x0000000136767824 */ /* 0x000fe200030e063f */
[----:B------:R-:W-:Y:S01]  /*1cc0*/  SHF.R.S32.HI R56, RZ, 0x1f, R19 ;  /* 0x0000001fff387819 */ /* 0x000fe20000011413 */
[C---:B------:R-:W-:Y:S01]  /*1cd0*/  IMAD.X R52, R64.reuse, 0x1, R52, P0 ;  /* 0x0000000140347824 */ /* 0x040fe200000e0634 */
        /* <DEDUP_REMOVED lines=22> */
[----:B------:R-:W-:Y:S01]  /*1e40*/  IADD3 R57, P3, PT, R5, R4, RZ ;  /* 0x0000000405397210 */ /* 0x000fe20007f7e0ff */
[----:B------:R-:W-:Y:S01]  /*1e50*/  IMAD.X R128, R62, 0x1, R63, P5 ;  /* 0x000000013e807824 */ /* 0x000fe200028e063f */
[----:B------:R-:W-:Y:S01]  /*1e60*/  IADD3 R58, P2, PT, R58, R5, RZ ;  /* 0x000000053a3a7210 */ /* 0x000fe20007f5e0ff */
[C---:B------:R-:W-:Y:S01]  /*1e70*/  IMAD.X R62, R64.reuse, 0x1, R62, P4 ;  /* 0x00000001403e7824 */ /* 0x040fe200020e063e */
[----:B------:R-:W-:Y:S01]  /*1e80*/  SHF.R.S32.HI R5, RZ, 0x1f, R5 ;  /* 0x0000001fff057819 */ /* 0x000fe20000011405 */
[-C--:B------:R-:W-:Y:S01]  /*1e90*/  IMAD R95, R95, R10.reuse, RZ ;  /* 0x0000000a5f5f7224 */ /* 0x080fe200078e02ff */
[----:B------:R-:W-:Y:S01]  /*1ea0*/  IADD3 R24, P1, PT, R25, UR10, RZ ;  /* 0x0000000a19187c10 */ /* 0x000fe2000ff3e0ff */
[----:B------:R-:W-:Y:S01]  /*1eb0*/  IMAD R97, R97, R10, RZ ;  /* 0x0000000a61617224 */ /* 0x000fe200078e02ff */
[----:B------:R-:W-:Y:S01]  /*1ec0*/  LOP3.LUT R66, R29, 0x8, RZ, 0x3c, !PT ;  /* 0x000000081d427812 */ /* 0x000fe200078e3cff */
[----:B------:R-:W-:Y:S01]  /*1ed0*/  IMAD.X R63, R5, 0x1, R63, P3 ;  /* 0x00000001053f7824 */ /* 0x000fe200018e063f */
[----:B------:R-:W-:Y:S01]  /*1ee0*/  LEA.HI.X.SX32 R60, R25, UR11, 0x1, P1 ;  /* 0x0000000b193c7c11 */ /* 0x000fe200088f0eff */
[----:B------:R-:W-:Y:S01]  /*1ef0*/  IMAD.X R64, R64, 0x1, R5, P2 ;  /* 0x0000000140407824 */ /* 0x000fe200010e0605 */
[----:B------:R-:W-:-:S02]  /*1f00*/  CS2R R4, SRZ ;  /* 0x0000000000047805 */ /* 0x000fc4000001ff00 */
[----:B------:R-:W-:Y:S01]  /*1f10*/  LOP3.LUT R67, R29, 0x10, RZ, 0x3c, !PT ;  /* 0x000000101d437812 */ /* 0x000fe200078e3cff */
[-C--:B------:R-:W-:Y:S01]  /*1f20*/  IMAD R99, R99, R10.reuse, RZ ;  /* 0x0000000a63637224 */ /* 0x080fe200078e02ff */
[----:B------:R-:W-:Y:S01]  /*1f30*/  LOP3.LUT R68, R29, 0x20, RZ, 0x3c, !PT ;  /* 0x000000201d447812 */ /* 0x000fe200078e3cff */
[-C--:B------:R-:W-:Y:S01]  /*1f40*/  IMAD R101, R101, R10.reuse, RZ ;  /* 0x0000000a65657224 */ /* 0x080fe200078e02ff */
[----:B------:R-:W-:Y:S01]  /*1f50*/  LOP3.LUT R69, R29, 0x30, RZ, 0x3c, !PT ;  /* 0x000000301d457812 */ /* 0x000fe200078e3cff */
[-C--:B------:R-:W-:Y:S01]  /*1f60*/  IMAD R103, R103, R10.reuse, RZ ;  /* 0x0000000a67677224 */ /* 0x080fe200078e02ff */
[----:B------:R-:W-:Y:S01]  /*1f70*/  SHF.R.S32.HI R22, RZ, 0x7, R8 ;  /* 0x00000007ff167819 */ /* 0x000fe20000011408 */
[-C--:B------:R-:W-:Y:S01]  /*1f80*/  IMAD R105, R105, R10.reuse, RZ ;  /* 0x0000000a69697224 */ /* 0x080fe200078e02ff */
[----:B------:R-:W-:Y:S01]  /*1f90*/  LOP3.LUT R23, R27, 0x8, RZ, 0x3c, !PT ;  /* 0x000000081b177812 */ /* 0x000fe200078e3cff */
[-C--:B------:R-:W-:Y:S01]  /*1fa0*/  IMAD R107, R107, R10.reuse, RZ ;  /* 0x0000000a6b6b7224 */ /* 0x080fe200078e02ff */
[----:B------:R-:W-:Y:S01]  /*1fb0*/  LOP3.LUT R65, R28, 0x40, RZ, 0x3c, !PT ;  /* 0x000000401c417812 */ /* 0x000fe200078e3cff */
[-C--:B------:R-:W-:Y:S01]  /*1fc0*/  IMAD R109, R109, R10.reuse, RZ ;  /* 0x0000000a6d6d7224 */ /* 0x080fe200078e02ff */
[----:B------:R-:W0:Y:S01]  /*1fd0*/  LDCU UR6, c[0x0][0x3a0] ;  /* 0x00007400ff0677ac */ /* 0x000e220008000800 */
[----:B------:R-:W-:-:S02]  /*1fe0*/  IMAD R111, R111, R10, RZ ;  /* 0x0000000a6f6f7224 */ /* 0x000fc400078e02ff */
[-C--:B------:R-:W-:Y:S01]  /*1ff0*/  IMAD R113, R113, R10.reuse, RZ ;  /* 0x0000000a71717224 */ /* 0x080fe200078e02ff */
[----:B------:R-:W1:Y:S01]  /*2000*/  LDCU.64 UR10, c[0x0][0x388] ;  /* 0x00007100ff0a77ac */ /* 0x000e620008000a00 */
[-C--:B------:R-:W-:Y:S02]  /*2010*/  IMAD R115, R115, R10.reuse, RZ ;  /* 0x0000000a73737224 */ /* 0x080fe400078e02ff */
[-C--:B------:R-:W-:Y:S02]  /*2020*/  IMAD R117, R117, R10.reuse, RZ ;  /* 0x0000000a75757224 */ /* 0x080fe400078e02ff */
[-C--:B------:R-:W-:Y:S02]  /*2030*/  IMAD R119, R119, R10.reuse, RZ ;  /* 0x0000000a77777224 */ /* 0x080fe400078e02ff */
[-C--:B------:R-:W-:Y:S02]  /*2040*/  IMAD R121, R121, R10.reuse, RZ ;  /* 0x0000000a79797224 */ /* 0x080fe400078e02ff */
[----:B------:R-:W-:-:S02]  /*2050*/  IMAD R123, R123, R10, RZ ;  /* 0x0000000a7b7b7224 */ /* 0x000fc400078e02ff */
[-C--:B------:R-:W-:Y:S02]  /*2060*/  IMAD R125, R125, R10.reuse, RZ ;  /* 0x0000000a7d7d7224 */ /* 0x080fe400078e02ff */
[-C--:B------:R-:W-:Y:S02]  /*2070*/  IMAD R127, R127, R10.reuse, RZ ;  /* 0x0000000a7f7f7224 */ /* 0x080fe400078e02ff */
[-C--:B------:R-:W-:Y:S02]  /*2080*/  IMAD R129, R129, R10.reuse, RZ ;  /* 0x0000000a81817224 */ /* 0x080fe400078e02ff */
[-C--:B------:R-:W-:Y:S02]  /*2090*/  IMAD R131, R131, R10.reuse, RZ ;  /* 0x0000000a83837224 */ /* 0x080fe400078e02ff */
[----:B------:R-:W-:Y:S02]  /*20a0*/  IMAD R133, R133, R10, RZ ;  /* 0x0000000a85857224 */ /* 0x000fe400078e02ff */
[----:B01----:R-:W-:-:S07]  /*20b0*/  IMAD.SHL.U32 R25, R10, 0x80, RZ ;  /* 0x000000800a197824 */ /* 0x003fce00078e00ff */
.L_x_1:
[----:B------:R-:W-:Y:S02]  /*20c0*/  LEA.HI R8, R0, 0x3c, RZ, 0x1c ;  /* 0x0000003c00087811 */ /* 0x000fe400078fe0ff */
[----:B------:R-:W-:Y:S02]  /*20d0*/  SHF.R.U32.HI R17, RZ, 0x4, R0 ;  /* 0x00000004ff117819 */ /* 0x000fe40000011600 */
[----:B------:R-:W-:Y:S02]  /*20e0*/  ISETP.GE.AND P1, PT, R8, UR6, PT ;  /* 0x0000000608007c0c */ /* 0x000fe4000bf26270 */
[----:B------:R-:W-:Y:S02]  /*20f0*/  IADD3 R10, P0, PT, R133, R24, RZ ;  /* 0x00000018850a7210 */ /* 0x000fe40007f1e0ff */
[----:B------:R-:W-:Y:S02]  /*2100*/  LEA.HI R8, R0, 0x7c, RZ, 0x1c ;  /* 0x0000007c00087811 */ /* 0x000fe400078fe0ff */
[----:B------:R-:W-:-:S02]  /*2110*/  SGXT.U32 R17, R17, 0x2 ;  /* 0x000000021111781a */ /* 0x000fc40000000000 */
[----:B------:R-:W-:Y:S02]  /*2120*/  PRMT R149, RZ, 0x7610, R149 ;  /* 0x00007610ff957816 */ /* 0x000fe40000000095 */
[----:B------:R-:W-:Y:S02]  /*2130*/  LEA.HI.X.SX32 R11, R133, R60, 0x1, P0 ;  /* 0x0000003c850b7211 */ /* 0x000fe400000f0eff */
[----:B------:R-:W-:Y:S02]  /*2140*/  ISETP.GE.AND P0, PT, R8, UR6, PT ;  /* 0x0000000608007c0c */ /* 0x000fe4000bf06270 */
[C---:B------:R-:W-:Y:S01]  /*2150*/  ISETP.GE.AND P3, PT, R17.reuse, UR6, PT ;  /* 0x0000000611007c0c */ /* 0x040fe2000bf66270 */
[----:B------:R0:W2:Y:S01]  /*2160*/  @!P1 LDG.E.U8 R149, desc[UR8][R10.64] ;  /* 0x000000080a959981 */ /* 0x0000a2000c1e1100 */
[----:B------:R-:W-:Y:S02]  /*2170*/  LOP3.LUT R8, R17, 0x4, RZ, 0xfc, !PT ;  /* 0x0000000411087812 */ /* 0x000fe400078efcff */
[----:B------:R-:W-:-:S02]  /*2180*/  IADD3 R12, P1, PT, R127, R24, RZ ;  /* 0x000000187f0c7210 */ /* 0x000fc40007f3e0ff */
[----:B------:R-:W-:Y:S02]  /*2190*/  ISETP.GE.AND P5, PT, R8, UR6, PT ;  /* 0x0000000608007c0c */ /* 0x000fe4000bfa6270 */
[----:B------:R-:W-:Y:S02]  /*21a0*/  LOP3.LUT R8, R17, 0x8, RZ, 0xfc, !PT ;  /* 0x0000000811087812 */ /* 0x000fe400078efcff */
[----:B------:R-:W-:Y:S02]  /*21b0*/  PRMT R130, RZ, 0x7610, R130 ;  /* 0x00007610ff827816 */ /* 0x000fe40000000082 */
[----:B------:R-:W-:Y:S02]  /*21c0*/  LEA.HI.X.SX32 R13, R127, R60, 0x1, P1 ;  /* 0x0000003c7f0d7211 */ /* 0x000fe400008f0eff */
[----:B------:R-:W-:Y:S02]  /*21d0*/  LOP3.LUT R9, R17, 0xc, RZ, 0xfc, !PT ;  /* 0x0000000c11097812 */ /* 0x000fe400078efcff */
[----:B------:R-:W-:Y:S01]  /*21e0*/  ISETP.GE.AND P1, PT, R8, UR6, PT ;  /* 0x0000000608007c0c */ /* 0x000fe2000bf26270 */
[----:B------:R1:W3:Y:S01]  /*21f0*/  @!P3 LDG.E.U8 R130, desc[UR8][R12.64] ;  /* 0x000000080c82b981 */ /* 0x0002e2000c1e1100 */
[----:B------:R-:W-:-:S02]  /*2200*/  IADD3 R8, P4, PT, R129, R24, RZ ;  /* 0x0000001881087210 */ /* 0x000fc40007f9e0ff */
[----:B0-----:R-:W-:Y:S02]  /*2210*/  LOP3.LUT R11, R17, 0x10, RZ, 0xfc, !PT ;  /* 0x00000010110b7812 */ /* 0x001fe400078efcff */
[----:B------:R-:W-:Y:S02]  /*2220*/  ISETP.GE.AND P2, PT, R9, UR6, PT ;  /* 0x0000000609007c0c */ /* 0x000fe4000bf46270 */
[----:B------:R-:W-:Y:S02]  /*2230*/  IADD3 R10, P3, PT, R125, R24, RZ ;  /* 0x000000187d0a7210 */ /* 0x000fe40007f7e0ff */
[----:B------:R-:W-:Y:S02]  /*2240*/  PRMT R132, RZ, 0x7610, R132 ;  /* 0x00007610ff847816 */ /* 0x000fe40000000084 */
[----:B------:R-:W-:Y:S02]  /*2250*/  LEA.HI.X.SX32 R9, R129, R60, 0x1, P4 ;  /* 0x0000003c81097211 */ /* 0x000fe400020f0eff */
[----:B------:R-:W-:-:S02]  /*2260*/  ISETP.GE.AND P4, PT, R11, UR6, PT ;  /* 0x000000060b007c0c */ /* 0x000fc4000bf86270 */
[----:B------:R-:W-:Y:S01]  /*2270*/  PRMT R135, RZ, 0x7610, R135 ;  /* 0x00007610ff877816 */ /* 0x000fe20000000087 */
[----:B------:R-:W4:Y:S01]  /*2280*/  @!P5 LDG.E.U8 R132, desc[UR8][R8.64] ;  /* 0x000000080884d981 */ /* 0x000f22000c1e1100 */
[----:B------:R-:W-:Y:S02]  /*2290*/  LEA.HI.X.SX32 R11, R125, R60, 0x1, P3 ;  /* 0x0000003c7d0b7211 */ /* 0x000fe400018f0eff */
[----:B------:R-:W-:Y:S02]  /*22a0*/  LOP3.LUT R14, R17, 0x14, RZ, 0xfc, !PT ;  /* 0x00000014110e7812 */ /* 0x000fe400078efcff */
[----:B-1----:R-:W-:Y:S01]  /*22b0*/  IADD3 R12, P5, PT, R123, R24, RZ ;  /* 0x000000187b0c7210 */ /* 0x002fe20007fbe0ff */
[----:B------:R0:W5:Y:S01]  /*22c0*/  @!P1 LDG.E.U8 R135, desc[UR8][R10.64] ;  /* 0x000000080a879981 */ /* 0x000162000c1e1100 */
[----:B------:R-:W-:Y:S02]  /*22d0*/  ISETP.GE.AND P3, PT, R14, UR6, PT ;  /* 0x000000060e007c0c */ /* 0x000fe4000bf66270 */
[----:B------:R-:W-:-:S02]  /*22e0*/  LOP3.LUT R15, R17, 0x18, RZ, 0xfc, !PT ;  /* 0x00000018110f7812 */ /* 0x000fc400078efcff */
[----:B------:R-:W-:Y:S02]  /*22f0*/  IADD3 R14, P1, PT, R121, R24, RZ ;  /* 0x00000018790e7210 */ /* 0x000fe40007f3e0ff */
[----:B------:R-:W-:Y:S02]  /*2300*/  PRMT R137, RZ, 0x7610, R137 ;  /* 0x00007610ff897816 */ /* 0x000fe40000000089 */
[----:B------:R-:W-:Y:S02]  /*2310*/  LEA.HI.X.SX32 R13, R123, R60, 0x1, P5 ;  /* 0x0000003c7b0d7211 */ /* 0x000fe400028f0eff */
[----:B------:R-:W-:Y:S02]  /*2320*/  LOP3.LUT R16, R17, 0x1c, RZ, 0xfc, !PT ;  /* 0x0000001c11107812 */ /* 0x000fe400078efcff */
[----:B------:R-:W-:Y:S01]  /*2330*/  ISETP.GE.AND P5, PT, R15, UR6, PT ;  /* 0x000000060f007c0c */ /* 0x000fe2000bfa6270 */
[----:B------:R1:W2:Y:S01]  /*2340*/  @!P2 LDG.E.U8 R137, desc[UR8][R12.64] ;  /* 0x000000080c89a981 */ /* 0x0002a2000c1e1100 */
[----:B------:R-:W-:-:S02]  /*2350*/  PRMT R134, RZ, 0x7610, R134 ;  /* 0x00007610ff867816 */ /* 0x000fc40000000086 */
[----:B------:R-:W-:Y:S02]  /*2360*/  LEA.HI.X.SX32 R15, R121, R60, 0x1, P1 ;  /* 0x0000003c790f7211 */ /* 0x000fe400008f0eff */
[-C--:B0-----:R-:W-:Y:S02]  /*2370*/  IADD3 R10, P6, PT, R119, R24.reuse, RZ ;  /* 0x00000018770a7210 */ /* 0x081fe40007fde0ff */
[----:B------:R-:W-:Y:S01]  /*2380*/  LOP3.LUT R9, R17, 0x20, RZ, 0xfc, !PT ;  /* 0x0000002011097812 */ /* 0x000fe200078efcff */
[----:B------:R0:W2:Y:S01]  /*2390*/  @!P4 LDG.E.U8 R134, desc[UR8][R14.64] ;  /* 0x000000080e86c981 */ /* 0x0000a2000c1e1100 */
[----:B------:R-:W-:Y:S02]  /*23a0*/  ISETP.GE.AND P1, PT, R16, UR6, PT ;  /* 0x0000000610007c0c */ /* 0x000fe4000bf26270 */
[----:B------:R-:W-:Y:S02]  /*23b0*/  IADD3 R8, P2, PT, R117, R24, RZ ;  /* 0x0000001875087210 */ /* 0x000fe40007f5e0ff */
[----:B------:R-:W-:-:S02]  /*23c0*/  PRMT R136, RZ, 0x7610, R136 ;  /* 0x00007610ff887816 */ /* 0x000fc40000000088 */
[-C--:B------:R-:W-:Y:S02]  /*23d0*/  LEA.HI.X.SX32 R11, R119, R60.reuse, 0x1, P6 ;  /* 0x0000003c770b7211 */ /* 0x080fe400030f0eff */
[----:B------:R-:W-:Y:S02]  /*23e0*/  LOP3.LUT R16, R17, 0x24, RZ, 0xfc, !PT ;  /* 0x0000002411107812 */ /* 0x000fe400078efcff */
[----:B------:R-:W-:Y:S01]  /*23f0*/  ISETP.GE.AND P4, PT, R9, UR6, PT ;  /* 0x0000000609007c0c */ /* 0x000fe2000bf86270 */
[----:B------:R-:W5:Y:S01]  /*2400*/  @!P3 LDG.E.U8 R136, desc[UR8][R10.64] ;  /* 0x000000080a88b981 */ /* 0x000f62000c1e1100 */
[----:B------:R-:W-:Y:S02]  /*2410*/  PRMT R139, RZ, 0x7610, R139 ;  /* 0x00007610ff8b7816 */ /* 0x000fe4000000008b */
[----:B------:R-:W-:Y:S02]  /*2420*/  LEA.HI.X.SX32 R9, R117, R60, 0x1, P2 ;  /* 0x0000003c75097211 */ /* 0x000fe400010f0eff */
[----:B-1----:R-:W-:-:S02]  /*2430*/  IADD3 R12, P6, PT, R115, R24, RZ ;  /* 0x00000018730c7210 */ /* 0x002fc40007fde0ff */
[----:B0-----:R-:W-:Y:S01]  /*2440*/  LOP3.LUT R15, R17, 0x28, RZ, 0xfc, !PT ;  /* 0x00000028110f7812 */ /* 0x001fe200078efcff */
[----:B------:R0:W5:Y:S01]  /*2450*/  @!P5 LDG.E.U8 R139, desc[UR8][R8.64] ;  /* 0x00000008088bd981 */ /* 0x000162000c1e1100 */
[----:B------:R-:W-:Y:S02]  /*2460*/  ISETP.GE.AND P2, PT, R16, UR6, PT ;  /* 0x0000000610007c0c */ /* 0x000fe4000bf46270 */
[----:B------:R-:W-:Y:S02]  /*2470*/  IADD3 R14, P3, PT, R113, R24, RZ ;  /* 0x00000018710e7210 */ /* 0x000fe40007f7e0ff */
[----:B------:R-:W-:Y:S02]  /*2480*/  PRMT R141, RZ, 0x7610, R141 ;  /* 0x00007610ff8d7816 */ /* 0x000fe4000000008d */
[----:B------:R-:W-:Y:S02]  /*2490*/  LEA.HI.X.SX32 R13, R115, R60, 0x1, P6 ;  /* 0x0000003c730d7211 */ /* 0x000fe400030f0eff */
[----:B------:R-:W-:-:S02]  /*24a0*/  ISETP.GE.AND P5, PT, R15, UR6, PT ;  /* 0x000000060f007c0c */ /* 0x000fc4000bfa6270 */
[----:B------:R-:W-:Y:S01]  /*24b0*/  PRMT R138, RZ, 0x7610, R138 ;  /* 0x00007610ff8a7816 */ /* 0x000fe2000000008a */
[----:B------:R1:W5:Y:S01]  /*24c0*/  @!P1 LDG.E.U8 R141, desc[UR8][R12.64] ;  /* 0x000000080c8d9981 */ /* 0x000362000c1e1100 */
[----:B------:R-:W-:Y:S02]  /*24d0*/  LEA.HI.X.SX32 R15, R113, R60, 0x1, P3 ;  /* 0x0000003c710f7211 */ /* 0x000fe400018f0eff */
[-C--:B0-----:R-:W-:Y:S02]  /*24e0*/  IADD3 R8, P6, PT, R111, R24.reuse, RZ ;  /* 0x000000186f087210 */ /* 0x081fe40007fde0ff */
[C---:B------:R-:W-:Y:S01]  /*24f0*/  LOP3.LUT R16, R17.reuse, 0x2c, RZ, 0xfc, !PT ;  /* 0x0000002c11107812 */ /* 0x040fe200078efcff */
[----:B------:R0:W5:Y:S01]  /*2500*/  @!P4 LDG.E.U8 R138, desc[UR8][R14.64] ;  /* 0x000000080e8ac981 */ /* 0x000162000c1e1100 */
[----:B------:R-:W-:Y:S02]  /*2510*/  LOP3.LUT R11, R17, 0x30, RZ, 0xfc, !PT ;  /* 0x00000030110b7812 */ /* 0x000fe400078efcff */
[----:B------:R-:W-:-:S02]  /*2520*/  IADD3 R10, P1, PT, R109, R24, RZ ;  /* 0x000000186d0a7210 */ /* 0x000fc40007f3e0ff */
[----:B------:R-:W-:Y:S02]  /*2530*/  PRMT R140, RZ, 0x7610, R140 ;  /* 0x00007610ff8c7816 */ /* 0x000fe4000000008c */
[-C--:B------:R-:W-:Y:S02]  /*2540*/  LEA.HI.X.SX32 R9, R111, R60.reuse, 0x1, P6 ;  /* 0x0000003c6f097211 */ /* 0x080fe400030f0eff */
[----:B------:R-:W-:Y:S02]  /*2550*/  ISETP.GE.AND P3, PT, R16, UR6, PT ;  /* 0x0000000610007c0c */ /* 0x000fe4000bf66270 */
[----:B------:R-:W-:Y:S01]  /*2560*/  ISETP.GE.AND P4, PT, R11, UR6, PT ;  /* 0x000000060b007c0c */ /* 0x000fe2000bf86270 */
[----:B------:R0:W5:Y:S01]  /*2570*/  @!P2 LDG.E.U8 R140, desc[UR8][R8.64] ;  /* 0x00000008088ca981 */ /* 0x000162000c1e1100 */
[----:B------:R-:W-:Y:S02]  /*2580*/  PRMT R143, RZ, 0x7610, R143 ;  /* 0x00007610ff8f7816 */ /* 0x000fe4000000008f */
[----:B------:R-:W-:-:S02]  /*2590*/  LEA.HI.X.SX32 R11, R109, R60, 0x1, P1 ;  /* 0x0000003c6d0b7211 */ /* 0x000fc400008f0eff */
[----:B------:R-:W-:Y:S02]  /*25a0*/  LOP3.LUT R16, R17, 0x34, RZ, 0xfc, !PT ;  /* 0x0000003411107812 */ /* 0x000fe400078efcff */
[-C--:B-1----:R-:W-:Y:S01]  /*25b0*/  IADD3 R12, P2, PT, R107, R24.reuse, RZ ;  /* 0x000000186b0c7210 */ /* 0x082fe20007f5e0ff */
[----:B------:R1:W5:Y:S01]  /*25c0*/  @!P5 LDG.E.U8 R143, desc[UR8][R10.64] ;  /* 0x000000080a8fd981 */ /* 0x000362000c1e1100 */
[----:B0-----:R-:W-:Y:S02]  /*25d0*/  LOP3.LUT R15, R17, 0x38, RZ, 0xfc, !PT ;  /* 0x00000038110f7812 */ /* 0x001fe400078efcff */
[----:B------:R-:W-:Y:S02]  /*25e0*/  ISETP.GE.AND P1, PT, R16, UR6, PT ;  /* 0x0000000610007c0c */ /* 0x000fe4000bf26270 */
[----:B------:R-:W-:Y:S02]  /*25f0*/  IADD3 R14, P5, PT, R105, R24, RZ ;  /* 0x00000018690e7210 */ /* 0x000fe40007fbe0ff */
[----:B------:R-:W-:-:S02]  /*2600*/  PRMT R145, RZ, 0x7610, R145 ;  /* 0x00007610ff917816 */ /* 0x000fc40000000091 */
[-C--:B------:R-:W-:Y:S02]  /*2610*/  LEA.HI.X.SX32 R13, R107, R60.reuse, 0x1, P2 ;  /* 0x0000003c6b0d7211 */ /* 0x080fe400010f0eff */
[----:B------:R-:W-:Y:S02]  /*2620*/  ISETP.GE.AND P2, PT, R15, UR6, PT ;  /* 0x000000060f007c0c */ /* 0x000fe4000bf46270 */
[----:B------:R-:W-:Y:S01]  /*2630*/  PRMT R142, RZ, 0x7610, R142 ;  /* 0x00007610ff8e7816 */ /* 0x000fe2000000008e */
[----:B------:R0:W5:Y:S01]  /*2640*/  @!P3 LDG.E.U8 R145, desc[UR8][R12.64] ;  /* 0x000000080c91b981 */ /* 0x000162000c1e1100 */
[----:B------:R-:W-:Y:S02]  /*2650*/  LEA.HI.X.SX32 R15, R105, R60, 0x1, P5 ;  /* 0x0000003c690f7211 */ /* 0x000fe400028f0eff */
[-C--:B------:R-:W-:Y:S02]  /*2660*/  IADD3 R8, P6, PT, R103, R24.reuse, RZ ;  /* 0x0000001867087210 */ /* 0x080fe40007fde0ff */
[----:B-1----:R-:W-:Y:S01]  /*2670*/  LOP3.LUT R11, R17, 0x44, RZ, 0xfc, !PT ;  /* 0x00000044110b7812 */ /* 0x002fe200078efcff */
[----:B------:R1:W5:Y:S01]  /*2680*/  @!P4 LDG.E.U8 R142, desc[UR8][R14.64] ;  /* 0x000000080e8ec981 */ /* 0x000362000c1e1100 */
[----:B------:R-:W-:-:S02]  /*2690*/  IADD3 R10, P3, PT, R101, R24, RZ ;  /* 0x00000018650a7210 */ /* 0x000fc40007f7e0ff */
[----:B------:R-:W-:Y:S02]  /*26a0*/  PRMT R144, RZ, 0x7610, R144 ;  /* 0x00007610ff907816 */ /* 0x000fe40000000090 */
[-C--:B------:R-:W-:Y:S02]  /*26b0*/  LEA.HI.X.SX32 R9, R103, R60.reuse, 0x1, P6 ;  /* 0x0000003c67097211 */ /* 0x080fe400030f0eff */
[----:B------:R-:W-:Y:S02]  /*26c0*/  ISETP.GE.AND P4, PT, R11, UR6, PT ;  /* 0x000000060b007c0c */ /* 0x000fe4000bf86270 */
[----:B------:R-:W-:Y:S01]  /*26d0*/  PRMT R147, RZ, 0x7610, R147 ;  /* 0x00007610ff937816 */ /* 0x000fe20000000093 */
[----:B------:R1:W5:Y:S01]  /*26e0*/  @!P1 LDG.E.U8 R144, desc[UR8][R8.64] ;  /* 0x0000000808909981 */ /* 0x000362000c1e1100 */
[----:B------:R-:W-:Y:S02]  /*26f0*/  LEA.HI.X.SX32 R11, R101, R60, 0x1, P3 ;  /* 0x0000003c650b7211 */ /* 0x000fe400018f0eff */
[----:B------:R-:W-:-:S02]  /*2700*/  LOP3.LUT R16, R17, 0x40, RZ, 0xfc, !PT ;  /* 0x0000004011107812 */ /* 0x000fc400078efcff */
[----:B0-----:R-:W-:Y:S01]  /*2710*/  LOP3.LUT R13, R17, 0x4c, RZ, 0xfc, !PT ;  /* 0x0000004c110d7812 */ /* 0x001fe200078efcff */
[----:B------:R0:W5:Y:S01]  /*2720*/  @!P2 LDG.E.U8 R147, desc[UR8][R10.64] ;  /* 0x000000080a93a981 */ /* 0x000162000c1e1100 */
[----:B------:R-:W-:Y:S02]  /*2730*/  IADD3 R12, P1, PT, R99, R24, RZ ;  /* 0x00000018630c7210 */ /* 0x000fe40007f3e0ff */
[C---:B-1----:R-:W-:Y:S02]  /*2740*/  LOP3.LUT R14, R17.reuse, 0x50, RZ, 0xfc, !PT ;  /* 0x00000050110e7812 */ /* 0x042fe400078efcff */
[----:B------:R-:W-:Y:S02]  /*2750*/  ISETP.GE.AND P5, PT, R16, UR6, PT ;  /* 0x0000000610007c0c */ /* 0x000fe4000bfa6270 */
[----:B------:R-:W-:Y:S02]  /*2760*/  LOP3.LUT R16, R17, 0x48, RZ, 0xfc, !PT ;  /* 0x0000004811107812 */ /* 0x000fe400078efcff */
[----:B------:R-:W-:-:S02]  /*2770*/  ISETP.GE.AND P2, PT, R13, UR6, PT ;  /* 0x000000060d007c0c */ /* 0x000fc4000bf46270 */
[----:B------:R-:W-:Y:S02]  /*2780*/  LEA.HI.X.SX32 R13, R99, R60, 0x1, P1 ;  /* 0x0000003c630d7211 */ /* 0x000fe400008f0eff */
[----:B------:R-:W-:Y:S02]  /*2790*/  ISETP.GE.AND P1, PT, R14, UR6, PT ;  /* 0x000000060e007c0c */ /* 0x000fe4000bf26270 */
[----:B------:R-:W-:Y:S02]  /*27a0*/  IADD3 R14, P6, PT, R97, R24, RZ ;  /* 0x00000018610e7210 */ /* 0x000fe40007fde0ff */
[----:B------:R-:W-:Y:S02]  /*27b0*/  ISETP.GE.AND P3, PT, R16, UR6, PT ;  /* 0x0000000610007c0c */ /* 0x000fe4000bf66270 */
[----:B------:R-:W-:Y:S02]  /*27c0*/  PRMT R148, RZ, 0x7610, R148 ;  /* 0x00007610ff947816 */ /* 0x000fe40000000094 */
[----:B------:R-:W-:-:S02]  /*27d0*/  PRMT R146, RZ, 0x7610, R146 ;  /* 0x00007610ff927816 */ /* 0x000fc40000000092 */
[----:B------:R-:W-:Y:S02]  /*27e0*/  LEA.HI.X.SX32 R15, R97, R60, 0x1, P6 ;  /* 0x0000003c610f7211 */ /* 0x000fe400030f0eff */
[----:B------:R-:W-:Y:S02]  /*27f0*/  IADD3 R8, P6, PT, R95, R24, RZ ;  /* 0x000000185f087210 */ /* 0x000fe40007fde0ff */
[----:B0-----:R-:W-:Y:S01]  /*2800*/  LOP3.LUT R10, R17, 0x58, RZ, 0xfc, !PT ;  /* 0x00000058110a7812 */ /* 0x001fe200078efcff */
[----:B------:R-:W5:Y:S01]  /*2810*/  @!P4 LDG.E.U8 R148, desc[UR8][R14.64] ;  /* 0x000000080e94c981 */ /* 0x000f62000c1e1100 */
[----:B------:R-:W-:Y:S02]  /*2820*/  PRMT R151, RZ, 0x7610, R151 ;  /* 0x00007610ff977816 */ /* 0x000fe40000000097 */
[----:B------:R-:W-:Y:S01]  /*2830*/  LEA.HI.X.SX32 R9, R95, R60, 0x1, P6 ;  /* 0x0000003c5f097211 */ /* 0x000fe200030f0eff */
[----:B------:R0:W5:Y:S01]  /*2840*/  @!P5 LDG.E.U8 R146, desc[UR8][R12.64] ;  /* 0x000000080c92d981 */ /* 0x000162000c1e1100 */
[----:B------:R-:W-:-:S02]  /*2850*/  ISETP.GE.AND P4, PT, R10, UR6, PT ;  /* 0x000000060a007c0c */ /* 0x000fc4000bf86270 */
[----:B------:R-:W-:Y:S01]  /*2860*/  IADD3 R10, P6, PT, R93, R24, RZ ;  /* 0x000000185d0a7210 */ /* 0x000fe20007fde0ff */
[----:B------:R1:W5:Y:S01]  /*2870*/  @!P3 LDG.E.U8 R151, desc[UR8][R8.64] ;  /* 0x000000080897b981 */ /* 0x000362000c1e1100 */
[C---:B------:R-:W-:Y:S02]  /*2880*/  LOP3.LUT R16, R17.reuse, 0x54, RZ, 0xfc, !PT ;  /* 0x0000005411107812 */ /* 0x040fe400078efcff */
[----:B------:R-:W-:Y:S02]  /*2890*/  PRMT R153, RZ, 0x7610, R153 ;  /* 0x00007610ff997816 */ /* 0x000fe40000000099 */
[----:B0-----:R-:W-:Y:S02]  /*28a0*/  LOP3.LUT R12, R17, 0x5c, RZ, 0xfc, !PT ;  /* 0x0000005c110c7812 */ /* 0x001fe400078efcff */
[----:B------:R-:W-:Y:S02]  /*28b0*/  LEA.HI.X.SX32 R11, R93, R60, 0x1, P6 ;  /* 0x0000003c5d0b7211 */ /* 0x000fe400030f0eff */
[----:B------:R-:W-:-:S02]  /*28c0*/  ISETP.GE.AND P3, PT, R12, UR6, PT ;  /* 0x000000060c007c0c */ /* 0x000fc4000bf66270 */
[----:B------:R-:W-:Y:S01]  /*28d0*/  IADD3 R12, P6, PT, R91, R24, RZ ;  /* 0x000000185b0c7210 */ /* 0x000fe20007fde0ff */
[----:B------:R0:W5:Y:S01]  /*28e0*/  @!P2 LDG.E.U8 R153, desc[UR8][R10.64] ;  /* 0x000000080a99a981 */ /* 0x000162000c1e1100 */
[----:B------:R-:W-:Y:S02]  /*28f0*/  LOP3.LUT R14, R17, 0x60, RZ, 0xfc, !PT ;  /* 0x00000060110e7812 */ /* 0x000fe400078efcff */
[----:B------:R-:W-:Y:S02]  /*2900*/  ISETP.GE.AND P5, PT, R16, UR6, PT ;  /* 0x0000000610007c0c */ /* 0x000fe4000bfa6270 */
[----:B------:R-:W-:Y:S02]  /*2910*/  PRMT R150, RZ, 0x7610, R150 ;  /* 0x00007610ff967816 */ /* 0x000fe40000000096 */
[----:B------:R-:W-:Y:S02]  /*2920*/  LEA.HI.X.SX32 R13, R91, R60, 0x1, P6 ;  /* 0x0000003c5b0d7211 */ /* 0x000fe400030f0eff */
[----:B------:R-:W-:-:S02]  /*2930*/  ISETP.GE.AND P2, PT, R14, UR6, PT ;  /* 0x000000060e007c0c */ /* 0x000fc4000bf46270 */
[----:B------:R-:W-:Y:S01]  /*2940*/  IADD3 R14, P6, PT, R89, R24, RZ ;  /* 0x00000018590e7210 */ /* 0x000fe20007fde0ff */
[----:B------:R0:W5:Y:S01]  /*2950*/  @!P1 LDG.E.U8 R150, desc[UR8][R12.64] ;  /* 0x000000080c969981 */ /* 0x000162000c1e1100 */
[----:B-1----:R-:W-:Y:S02]  /*2960*/  LOP3.LUT R8, R17, 0x64, RZ, 0xfc, !PT ;  /* 0x0000006411087812 */ /* 0x002fe400078efcff */
[----:B------:R-:W-:Y:S02]  /*2970*/  PRMT R152, RZ, 0x7610, R152 ;  /* 0x00007610ff987816 */ /* 0x000fe40000000098 */
[----:B------:R-:W-:Y:S02]  /*2980*/  LEA.HI.X.SX32 R15, R89, R60, 0x1, P6 ;  /* 0x0000003c590f7211 */ /* 0x000fe400030f0eff */
[----:B------:R-:W-:Y:S02]  /*2990*/  ISETP.GE.AND P1, PT, R8, UR6, PT ;  /* 0x0000000608007c0c */ /* 0x000fe4000bf26270 */
[----:B------:R-:W-:Y:S01]  /*29a0*/  IADD3 R8, P6, PT, R87, R24, RZ ;  /* 0x0000001857087210 */ /* 0x000fe20007fde0ff */
[----:B------:R1:W5:Y:S01]  /*29b0*/  @!P5 LDG.E.U8 R152, desc[UR8][R14.64] ;  /* 0x000000080e98d981 */ /* 0x000362000c1e1100 */
[----:B0-----:R-:W-:-:S02]  /*29c0*/  LOP3.LUT R10, R17, 0x68, RZ, 0xfc, !PT ;  /* 0x00000068110a7812 */ /* 0x001fc400078efcff */
[----:B------:R-:W-:Y:S02]  /*29d0*/  PRMT R155, RZ, 0x7610, R155 ;  /* 0x00007610ff9b7816 */ /* 0x000fe4000000009b */
[----:B------:R-:W-:Y:S02]  /*29e0*/  LEA.HI.X.SX32 R9, R87, R60, 0x1, P6 ;  /* 0x0000003c57097211 */ /* 0x000fe400030f0eff */
[----:B------:R-:W-:Y:S02]  /*29f0*/  ISETP.GE.AND P5, PT, R10, UR6, PT ;  /* 0x000000060a007c0c */ /* 0x000fe4000bfa6270 */
[----:B------:R-:W-:Y:S01]  /*2a00*/  IADD3 R10, P6, PT, R83, R24, RZ ;  /* 0x00000018530a7210 */ /* 0x000fe20007fde0ff */
[----:B------:R0:W5:Y:S01]  /*2a10*/  @!P4 LDG.E.U8 R155, desc[UR8][R8.64] ;  /* 0x00000008089bc981 */ /* 0x000162000c1e1100 */
[----:B------:R-:W-:Y:S02]  /*2a20*/  LOP3.LUT R12, R17, 0x70, RZ, 0xfc, !PT ;  /* 0x00000070110c7812 */ /* 0x000fe400078efcff */
[----:B------:R-:W-:-:S02]  /*2a30*/  LEA.HI.X.SX32 R11, R83, R60, 0x1, P6 ;  /* 0x0000003c530b7211 */ /* 0x000fc400030f0eff */
[----:B------:R-:W-:Y:S02]  /*2a40*/  PRMT R154, RZ, 0x7610, R154 ;  /* 0x00007610ff9a7816 */ /* 0x000fe4000000009a */
[----:B------:R-:W-:Y:S02]  /*2a50*/  ISETP.GE.AND P4, PT, R12, UR6, PT ;  /* 0x000000060c007c0c */ /* 0x000fe4000bf86270 */
[C---:B------:R-:W-:Y:S02]  /*2a60*/  IADD3 R12, P6, PT, R81.reuse, R24, RZ ;  /* 0x00000018510c7210 */ /* 0x040fe40007fde0ff */
[----:B------:R-:W-:Y:S01]  /*2a70*/  PRMT R156, RZ, 0x7610, R156 ;  /* 0x00007610ff9c7816 */ /* 0x000fe2000000009c */
[----:B------:R0:W5:Y:S01]  /*2a80*/  @!P2 LDG.E.U8 R154, desc[UR8][R10.64] ;  /* 0x000000080a9aa981 */ /* 0x000162000c1e1100 */
[----:B------:R-:W-:Y:S02]  /*2a90*/  LEA.HI.X.SX32 R13, R81, R60, 0x1, P6 ;  /* 0x0000003c510d7211 */ /* 0x000fe400030f0eff */
[----:B-1----:R-:W-:-:S02]  /*2aa0*/  LOP3.LUT R15, R17, 0x6c, RZ, 0xfc, !PT ;  /* 0x0000006c110f7812 */ /* 0x002fc400078efcff */
[----:B------:R-:W-:Y:S01]  /*2ab0*/  IADD3 R14, P2, PT, R75, R24, RZ ;  /* 0x000000184b0e7210 */ /* 0x000fe20007f5e0ff */
[----:B------:R1:W5:Y:S01]  /*2ac0*/  @!P1 LDG.E.U8 R156, desc[UR8][R12.64] ;  /* 0x000000080c9c9981 */ /* 0x000362000c1e1100 */
[----:B0-----:R-:W-:Y:S02]  /*2ad0*/  LOP3.LUT R9, R17, 0x74, RZ, 0xfc, !PT ;  /* 0x0000007411097812 */ /* 0x001fe400078efcff */
[----:B------:R-:W-:Y:S02]  /*2ae0*/  ISETP.GE.AND P6, PT, R15, UR6, PT ;  /* 0x000000060f007c0c */ /* 0x000fe4000bfc6270 */
[----:B------:R-:W-:Y:S02]  /*2af0*/  LEA.HI.X.SX32 R15, R75, R60, 0x1, P2 ;  /* 0x0000003c4b0f7211 */ /* 0x000fe400010f0eff */
[----:B------:R-:W-:Y:S02]  /*2b00*/  IADD3 R8, P1, PT, R85, R24, RZ ;  /* 0x0000001855087210 */ /* 0x000fe40007f3e0ff */
[----:B------:R-:W-:-:S02]  /*2b10*/  ISETP.GE.AND P2, PT, R9, UR6, PT ;  /* 0x0000000609007c0c */ /* 0x000fc4000bf46270 */
[----:B------:R-:W-:Y:S02]  /*2b20*/  PRMT R158, RZ, 0x7610, R158 ;  /* 0x00007610ff9e7816 */ /* 0x000fe4000000009e */
[----:B------:R-:W-:Y:S02]  /*2b30*/  LEA.HI.X.SX32 R9, R85, R60, 0x1, P1 ;  /* 0x0000003c55097211 */ /* 0x000fe400008f0eff */
[----:B------:R-:W-:Y:S02]  /*2b40*/  IADD3 R10, P1, PT, R73, R24, RZ ;  /* 0x00000018490a7210 */ /* 0x000fe40007f3e0ff */
[----:B------:R-:W-:Y:S01]  /*2b50*/  LOP3.LUT R18, R17, 0x78, RZ, 0xfc, !PT ;  /* 0x0000007811127812 */ /* 0x000fe200078efcff */
[----:B------:R0:W5:Y:S01]  /*2b60*/  @!P4 LDG.E.U8 R158, desc[UR8][R14.64] ;  /* 0x000000080e9ec981 */ /* 0x000162000c1e1100 */
[----:B------:R-:W-:Y:S02]  /*2b70*/  PRMT R160, RZ, 0x7610, R160 ;  /* 0x00007610ffa07816 */ /* 0x000fe400000000a0 */
[----:B------:R-:W-:-:S02]  /*2b80*/  PRMT R157, RZ, 0x7610, R157 ;  /* 0x00007610ff9d7816 */ /* 0x000fc4000000009d */
[----:B------:R-:W-:Y:S02]  /*2b90*/  LEA.HI.X.SX32 R11, R73, R60, 0x1, P1 ;  /* 0x0000003c490b7211 */ /* 0x000fe400008f0eff */
[C---:B------:R-:W-:Y:S02]  /*2ba0*/  IADD3 R16, P4, PT, R79.reuse, R24, RZ ;  /* 0x000000184f107210 */ /* 0x040fe40007f9e0ff */
[----:B------:R-:W-:Y:S01]  /*2bb0*/  ISETP.GE.AND P1, PT, R18, UR6, PT ;  /* 0x0000000612007c0c */ /* 0x000fe2000bf26270 */
[----:B------:R-:W5:Y:S01]  /*2bc0*/  @!P2 LDG.E.U8 R160, desc[UR8][R10.64] ;  /* 0x000000080aa0a981 */ /* 0x000f62000c1e1100 */
[----:B------:R-:W-:Y:S02]  /*2bd0*/  LEA.HI.X.SX32 R17, R79, R60, 0x1, P4 ;  /* 0x0000003c4f117211 */ /* 0x000fe400020f0eff */
[-C--:B-1----:R-:W-:Y:S01]  /*2be0*/  IADD3 R12, P4, PT, R77, R24.reuse, RZ ;  /* 0x000000184d0c7210 */ /* 0x082fe20007f9e0ff */
[----:B------:R1:W5:Y:S01]  /*2bf0*/  @!P3 LDG.E.U8 R157, desc[UR8][R8.64] ;  /* 0x00000008089db981 */ /* 0x000362000c1e1100 */
[----:B0-----:R-:W-:-:S02]  /*2c00*/  IADD3 R14, P3, PT, R71, R24, RZ ;  /* 0x00000018470e7210 */ /* 0x001fc40007f7e0ff */
[----:B------:R-:W-:Y:S02]  /*2c10*/  IADD3 R18, P2, PT, R131, R24, RZ ;  /* 0x0000001883127210 */ /* 0x000fe40007f5e0ff */
[----:B------:R-:W-:Y:S02]  /*2c20*/  PRMT R159, RZ, 0x7610, R159 ;  /* 0x00007610ff9f7816 */ /* 0x000fe4000000009f */
[----:B------:R-:W-:Y:S02]  /*2c30*/  PRMT R161, RZ, 0x7610, R161 ;  /* 0x00007610ffa17816 */ /* 0x000fe400000000a1 */
[----:B------:R-:W-:Y:S02]  /*2c40*/  PRMT R163, RZ, 0x7610, R163 ;  /* 0x00007610ffa37816 */ /* 0x000fe400000000a3 */
[----:B------:R-:W-:Y:S01]  /*2c50*/  PRMT R165, RZ, 0x7610, R165 ;  /* 0x00007610ffa57816 */ /* 0x000fe200000000a5 */
[----:B------:R-:W5:Y:S01]  /*2c60*/  @!P5 LDG.E.U8 R159, desc[UR8][R16.64] ;  /* 0x00000008109fd981 */ /* 0x000f62000c1e1100 */
[----:B------:R-:W-:-:S02]  /*2c70*/  LEA.HI.X.SX32 R13, R77, R60, 0x1, P4 ;  /* 0x0000003c4d0d7211 */ /* 0x000fc400020f0eff */
[-C--:B------:R-:W-:Y:S02]  /*2c80*/  LEA.HI.X.SX32 R15, R71, R60.reuse, 0x1, P3 ;  /* 0x0000003c470f7211 */ /* 0x080fe400018f0eff */
[----:B------:R-:W-:Y:S01]  /*2c90*/  LEA.HI.X.SX32 R19, R131, R60, 0x1, P2 ;  /* 0x0000003c83137211 */ /* 0x000fe200010f0eff */
[----:B------:R-:W5:Y:S04]  /*2ca0*/  @!P6 LDG.E.U8 R161, desc[UR8][R12.64] ;  /* 0x000000080ca1e981 */ /* 0x000f68000c1e1100 */
[----:B------:R-:W5:Y:S04]  /*2cb0*/  @!P1 LDG.E.U8 R163, desc[UR8][R14.64] ;  /* 0x000000080ea39981 */ /* 0x000f68000c1e1100 */
[----:B------:R0:W5:Y:S01]  /*2cc0*/  @!P0 LDG.E.U8 R165, desc[UR8][R18.64] ;  /* 0x0000000812a58981 */ /* 0x000162000c1e1100 */
[----:B------:R-:W-:Y:S01]  /*2cd0*/  BAR.SYNC.DEFER_BLOCKING 0x0 ;  /* 0x0000000000007b1d */ /* 0x000fe20000010000 */
[----:B-1----:R-:W-:-:S02]  /*2ce0*/  LOP3.LUT R8, R29, 0x40, RZ, 0xfc, !PT ;  /* 0x000000401d087812 */ /* 0x002fc400078efcff */
[----:B------:R-:W-:Y:S02]  /*2cf0*/  ISETP.GE.AND P1, PT, R29, UR6, PT ;  /* 0x000000061d007c0c */ /* 0x000fe4000bf26270 */
[----:B------:R-:W-:Y:S02]  /*2d00*/  ISETP.GE.AND P0, PT, R8, UR6, PT ;  /* 0x0000000608007c0c */ /* 0x000fe4000bf06270 */
[----:B------:R-:W-:Y:S02]  /*2d10*/  IADD3 RZ, P3, PT, R58, UR10, RZ ;  /* 0x0000000a3aff7c10 */ /* 0x000fe4000ff7e0ff */
[----:B------:R-:W-:Y:S01]  /*2d20*/  IADD3 RZ, P2, PT, R57, UR10, RZ ;  /* 0x0000000a39ff7c10 */ /* 0x000fe2000ff5e0ff */
[----:B---3--:R-:W-:Y:S04]  /*2d30*/  STS.U8 [R29+UR4], R130 ;  /* 0x000000821d007988 */ /* 0x008fe80008000004 */
[----:B----4-:R-:W-:Y:S04]  /*2d40*/  STS.U8 [R29+UR4+0x40], R132 ;  /* 0x000040841d007988 */ /* 0x010fe80008000004 */
[----:B--2---:R-:W-:Y:S04]  /*2d50*/  STS.U8 [R29+UR4+0x100], R134 ;  /* 0x000100861d007988 */ /* 0x004fe80008000004 */
[----:B-----5:R-:W-:Y:S01]  /*2d60*/  STS.U8 [R29+UR4+0x140], R136 ;  /* 0x000140881d007988 */ /* 0x020fe20008000004 */
[----:B------:R-:W-:-:S02]  /*2d70*/  IADD3.X R9, PT, PT, R64, UR11, RZ, P3, !PT ;  /* 0x0000000b40097c10 */ /* 0x000fc40009ffe4ff */
[----:B------:R-:W-:Y:S02]  /*2d80*/  IADD3.X R11, PT, PT, R63, UR11, RZ, P2, !PT ;  /* 0x0000000b3f0b7c10 */ /* 0x000fe400097fe4ff */
[----:B------:R-:W-:Y:S02]  /*2d90*/  IADD3 RZ, P4, PT, R55, UR10, RZ ;  /* 0x0000000a37ff7c10 */ /* 0x000fe4000ff9e0ff */
[----:B------:R-:W-:Y:S01]  /*2da0*/  IADD3 RZ, P3, PT, R120, UR10, RZ ;  /* 0x0000000a78ff7c10 */ /* 0x000fe2000ff7e0ff */
[----:B------:R-:W-:Y:S04]  /*2db0*/  STS.U8 [R29+UR4+0x200], R138 ;  /* 0x0002008a1d007988 */ /* 0x000fe80008000004 */
[----:B------:R-:W-:Y:S01]  /*2dc0*/  STS.U8 [R29+UR4+0x240], R140 ;  /* 0x0002408c1d007988 */ /* 0x000fe20008000004 */
[----:B------:R-:W-:Y:S01]  /*2dd0*/  IADD3 RZ, P2, PT, R53, UR10, RZ ;  /* 0x0000000a35ff7c10 */ /* 0x000fe2000ff5e0ff */
[----:B------:R-:W-:Y:S01]  /*2de0*/  VIADD R8, R58, UR10 ;  /* 0x0000000a3a087c36 */ /* 0x000fe20008000000 */
[----:B0-----:R-:W-:Y:S01]  /*2df0*/  PRMT R18, RZ, 0x7610, R18 ;  /* 0x00007610ff127816 */ /* 0x001fe20000000012 */
[----:B------:R-:W-:Y:S01]  /*2e00*/  VIADD R10, R57, UR10 ;  /* 0x0000000a390a7c36 */ /* 0x000fe20008000000 */
[----:B------:R-:W-:Y:S01]  /*2e10*/  IADD3.X R15, PT, PT, R62, UR11, RZ, P4, !PT ;  /* 0x0000000b3e0f7c10 */ /* 0x000fe2000a7fe4ff */
[----:B------:R-:W-:Y:S04]  /*2e20*/  STS.U8 [R29+UR4+0x300], R142 ;  /* 0x0003008e1d007988 */ /* 0x000fe80008000004 */
[----:B------:R-:W-:Y:S01]  /*2e30*/  STS.U8 [R29+UR4+0x340], R144 ;  /* 0x000340901d007988 */ /* 0x000fe20008000004 */
[----:B------:R-:W-:-:S02]  /*2e40*/  IADD3.X R17, PT, PT, R128, UR11, RZ, P3, !PT ;  /* 0x0000000b80117c10 */ /* 0x000fc40009ffe4ff */
[----:B------:R-:W-:Y:S02]  /*2e50*/  IADD3 RZ, P4, PT, R116, UR10, RZ ;  /* 0x0000000a74ff7c10 */ /* 0x000fe4000ff9e0ff */
[----:B------:R-:W-:Y:S01]  /*2e60*/  IADD3 RZ, P3, PT, R51, UR10, RZ ;  /* 0x0000000a33ff7c10 */ /* 0x000fe2000ff7e0ff */
[----:B------:R-:W-:Y:S01]  /*2e70*/  VIADD R14, R55, UR10 ;  /* 0x0000000a370e7c36 */ /* 0x000fe20008000000 */
[----:B------:R-:W-:Y:S01]  /*2e80*/  IADD3.X R13, PT, PT, R126, UR11, RZ, P4, !PT ;  /* 0x0000000b7e0d7c10 */ /* 0x000fe2000a7fe4ff */
[----:B------:R-:W-:Y:S01]  /*2e90*/  VIADD R16, R120, UR10 ;  /* 0x0000000a78107c36 */ /* 0x000fe20008000000 */
[----:B------:R-:W-:Y:S04]  /*2ea0*/  STS.U8 [R29+UR4+0x440], R148 ;  /* 0x000440941d007988 */ /* 0x000fe80008000004 */
[----:B------:R0:W-:Y:S01]  /*2eb0*/  STS.U8 [R29+UR4+0x400], R146 ;  /* 0x000400921d007988 */ /* 0x0001e20008000004 */
[----:B------:R-:W-:Y:S01]  /*2ec0*/  VIADD R12, R116, UR10 ;  /* 0x0000000a740c7c36 */ /* 0x000fe20008000000 */
[----:B------:R-:W-:-:S02]  /*2ed0*/  IADD3 RZ, P4, PT, R49, UR10, RZ ;  /* 0x0000000a31ff7c10 */ /* 0x000fc4000ff9e0ff */
[----:B------:R-:W-:Y:S04]  /*2ee0*/  STS.U8 [R29+UR4+0x500], R150 ;  /* 0x000500961d007988 */ /* 0x000fe80008000004 */
[----:B------:R-:W-:Y:S01]  /*2ef0*/  STS.U8 [R29+UR4+0x540], R152 ;  /* 0x000540981d007988 */ /* 0x000fe20008000004 */
[----:B0-----:R-:W-:-:S03]  /*2f00*/  PRMT R146, RZ, 0x7610, R146 ;  /* 0x00007610ff927816 */ /* 0x001fc60000000092 */
[----:B------:R-:W-:Y:S04]  /*2f10*/  STS.U8 [R29+UR4+0x600], R154 ;  /* 0x0006009a1d007988 */ /* 0x000fe80008000004 */
[----:B------:R-:W-:Y:S04]  /*2f20*/  STS.U8 [R29+UR4+0x640], R156 ;  /* 0x0006409c1d007988 */ /* 0x000fe80008000004 */
[----:B------:R-:W-:Y:S04]  /*2f30*/  STS.U8 [R29+UR4+0x700], R158 ;  /* 0x0007009e1d007988 */ /* 0x000fe80008000004 */
[----:B------:R-:W-:Y:S04]  /*2f40*/  STS.U8 [R29+UR4+0x740], R160 ;  /* 0x000740a01d007988 */ /* 0x000fe80008000004 */
[----:B------:R0:W-:Y:S04]  /*2f50*/  STS.U8 [R66+UR4+0x80], R135 ;  /* 0x0000808742007988 */ /* 0x0001e80008000004 */
[----:B------:R-:W-:Y:S04]  /*2f60*/  STS.U8 [R66+UR4+0xc0], R137 ;  /* 0x0000c08942007988 */ /* 0x000fe80008000004 */
        /* <DEDUP_REMOVED lines=10> */
[----:B------:R1:W-:Y:S04]  /*3010*/  STS.U8 [R66+UR4+0x680], R159 ;  /* 0x0006809f42007988 */ /* 0x0003e80008000004 */
[----:B------:R-:W-:Y:S04]  /*3020*/  STS.U8 [R66+UR4+0x6c0], R161 ;  /* 0x0006c0a142007988 */ /* 0x000fe80008000004 */
[----:B------:R-:W-:Y:S04]  /*3030*/  STS.U8 [R66+UR4+0x780], R163 ;  /* 0x000780a342007988 */ /* 0x000fe80008000004 */
[----:B------:R-:W-:Y:S01]  /*3040*/  STS.U8 [R66+UR4+0x7c0], R165 ;  /* 0x0007c0a542007988 */ /* 0x000fe20008000004 */
[----:B------:R-:W-:Y:S01]  /*3050*/  BAR.SYNC.DEFER_BLOCKING 0x0 ;  /* 0x0000000000007b1d */ /* 0x000fe20000010000 */
[----:B0-----:R-:W-:-:S02]  /*3060*/  IADD3.X R135, PT, PT, R61, UR11, RZ, P2, !PT ;  /* 0x0000000b3d877c10 */ /* 0x001fc400097fe4ff */
[----:B------:R-:W-:Y:S02]  /*3070*/  IADD3 RZ, P2, PT, R112, UR10, RZ ;  /* 0x0000000a70ff7c10 */ /* 0x000fe4000ff5e0ff */
[----:B------:R-:W-:Y:S02]  /*3080*/  PRMT R150, RZ, 0x7610, R150 ;  /* 0x00007610ff967816 */ /* 0x000fe40000000096 */
[----:B------:R-:W-:Y:S02]  /*3090*/  PRMT R148, RZ, 0x7610, R148 ;  /* 0x00007610ff947816 */ /* 0x000fe40000000094 */
[----:B-1----:R-:W-:Y:S02]  /*30a0*/  PRMT R159, RZ, 0x7610, R159 ;  /* 0x00007610ff9f7816 */ /* 0x002fe4000000009f */
[----:B------:R-:W-:Y:S02]  /*30b0*/  PRMT R160, RZ, 0x7610, R160 ;  /* 0x00007610ffa07816 */ /* 0x000fe400000000a0 */
[----:B------:R-:W-:-:S02]  /*30c0*/  PRMT R162, RZ, 0x7610, R162 ;  /* 0x00007610ffa27816 */ /* 0x000fc400000000a2 */
[----:B------:R-:W-:Y:S01]  /*30d0*/  PRMT R168, RZ, 0x7610, R168 ;  /* 0x00007610ffa87816 */ /* 0x000fe200000000a8 */
[----:B------:R0:W2:Y:S04]  /*30e0*/  @!P1 LDG.E.U8 R146, desc[UR8][R8.64] ;  /* 0x0000000808929981 */ /* 0x0000a8000c1e1100 */
[----:B------:R1:W3:Y:S04]  /*30f0*/  @!P0 LDG.E.U8 R18, desc[UR8][R10.64] ;  /* 0x000000080a128981 */ /* 0x0002e8000c1e1100 */
[----:B------:R4:W5:Y:S01]  /*3100*/  @!P1 LDG.E.U8 R150, desc[UR8][R14.64] ;  /* 0x000000080e969981 */ /* 0x000962000c1e1100 */
[----:B0-----:R-:W-:-:S02]  /*3110*/  IADD3.X R9, PT, PT, R124, UR11, RZ, P2, !PT ;  /* 0x0000000b7c097c10 */ /* 0x001fc400097fe4ff */
[----:B------:R-:W-:Y:S01]  /*3120*/  IADD3 RZ, P2, PT, R47, UR10, RZ ;  /* 0x0000000a2fff7c10 */ /* 0x000fe2000ff5e0ff */
[----:B------:R0:W2:Y:S01]  /*3130*/  @!P0 LDG.E.U8 R148, desc[UR8][R16.64] ;  /* 0x0000000810948981 */ /* 0x0000a2000c1e1100 */
[----:B-1----:R-:W-:Y:S02]  /*3140*/  IADD3.X R11, PT, PT, R59, UR11, RZ, P3, !PT ;  /* 0x0000000b3b0b7c10 */ /* 0x002fe40009ffe4ff */
[----:B------:R-:W-:Y:S01]  /*3150*/  IADD3 RZ, P3, PT, R108, UR10, RZ ;  /* 0x0000000a6cff7c10 */ /* 0x000fe2000ff7e0ff */
[----:B------:R-:W-:Y:S01]  /*3160*/  VIADD R8, R112, UR10 ;  /* 0x0000000a70087c36 */ /* 0x000fe20008000000 */
[----:B------:R1:W2:Y:S01]  /*3170*/  @!P0 LDG.E.U8 R159, desc[UR8][R12.64] ;  /* 0x000000080c9f8981 */ /* 0x0002a2000c1e1100 */
[----:B------:R-:W-:Y:S01]  /*3180*/  VIADD R10, R51, UR10 ;  /* 0x0000000a330a7c36 */ /* 0x000fe20008000000 */
[----:B----4-:R-:W-:Y:S01]  /*3190*/  IADD3.X R15, PT, PT, R56, UR11, RZ, P4, !PT ;  /* 0x0000000b380f7c10 */ /* 0x010fe2000a7fe4ff */
[----:B------:R-:W-:Y:S01]  /*31a0*/  VIADD R14, R49, UR10 ;  /* 0x0000000a310e7c36 */ /* 0x000fe20008000000 */
[----:B------:R-:W-:Y:S01]  /*31b0*/  IADD3 RZ, P4, PT, R104, UR10, RZ ;  /* 0x0000000a68ff7c10 */ /* 0x000fe2000ff9e0ff */
[----:B------:R4:W2:Y:S01]  /*31c0*/  @!P0 LDG.E.U8 R160, desc[UR8][R8.64] ;  /* 0x0000000808a08981 */ /* 0x0008a2000c1e1100 */
[----:B0-----:R-:W-:-:S02]  /*31d0*/  IADD3.X R17, PT, PT, R122, UR11, RZ, P3, !PT ;  /* 0x0000000b7a117c10 */ /* 0x001fc40009ffe4ff */
[----:B------:R-:W-:Y:S01]  /*31e0*/  IADD3 RZ, P3, PT, R45, UR10, RZ ;  /* 0x0000000a2dff7c10 */ /* 0x000fe2000ff7e0ff */
[----:B------:R0:W2:Y:S01]  /*31f0*/  @!P1 LDG.E.U8 R162, desc[UR8][R10.64] ;  /* 0x000000080aa29981 */ /* 0x0000a2000c1e1100 */
[----:B-1----:R-:W-:Y:S02]  /*3200*/  IADD3.X R13, PT, PT, R54, UR11, RZ, P2, !PT ;  /* 0x0000000b360d7c10 */ /* 0x002fe400097fe4ff */
[----:B------:R-:W-:Y:S01]  /*3210*/  IADD3 RZ, P2, PT, R100, UR10, RZ ;  /* 0x0000000a64ff7c10 */ /* 0x000fe2000ff5e0ff */
[----:B------:R-:W-:Y:S01]  /*3220*/  VIADD R12, R47, UR10 ;  /* 0x0000000a2f0c7c36 */ /* 0x000fe20008000000 */
[----:B------:R-:W-:Y:S01]  /*3230*/  PRMT R166, RZ, 0x7610, R166 ;  /* 0x00007610ffa67816 */ /* 0x000fe200000000a6 */
[----:B------:R-:W-:Y:S01]  /*3240*/  VIADD R16, R108, UR10 ;  /* 0x0000000a6c107c36 */ /* 0x000fe20008000000 */
[----:B------:R-:W-:Y:S01]  /*3250*/  PRMT R164, RZ, 0x7610, R164 ;  /* 0x00007610ffa47816 */ /* 0x000fe200000000a4 */
[----:B------:R1:W2:Y:S01]  /*3260*/  @!P1 LDG.E.U8 R168, desc[UR8][R14.64] ;  /* 0x000000080ea89981 */ /* 0x0002a2000c1e1100 */
[----:B------:R-:W-:Y:S01]  /*3270*/  PRMT R178, RZ, 0x7610, R178 ;  /* 0x00007610ffb27816 */ /* 0x000fe200000000b2 */
[----:B----4-:R-:W-:Y:S01]  /*3280*/  VIADD R8, R104, UR10 ;  /* 0x0000000a68087c36 */ /* 0x010fe20008000000 */
[----:B------:R-:W-:Y:S01]  /*3290*/  IADD3.X R9, PT, PT, R118, UR11, RZ, P4, !PT ;  /* 0x0000000b76097c10 */ /* 0x000fe2000a7fe4ff */
[----:B------:R4:W2:Y:S01]  /*32a0*/  @!P1 LDG.E.U8 R166, desc[UR8][R12.64] ;  /* 0x000000080ca69981 */ /* 0x0008a2000c1e1100 */
[----:B0-----:R-:W-:-:S02]  /*32b0*/  IADD3.X R11, PT, PT, R52, UR11, RZ, P3, !PT ;  /* 0x0000000b340b7c10 */ /* 0x001fc40009ffe4ff */
[----:B------:R-:W-:Y:S01]  /*32c0*/  IADD3 RZ, P4, PT, R43, UR10, RZ ;  /* 0x0000000a2bff7c10 */ /* 0x000fe2000ff9e0ff */
[----:B------:R-:W-:Y:S01]  /*32d0*/  VIADD R10, R45, UR10 ;  /* 0x0000000a2d0a7c36 */ /* 0x000fe20008000000 */
[----:B------:R-:W-:Y:S01]  /*32e0*/  IADD3 RZ, P3, PT, R96, UR10, RZ ;  /* 0x0000000a60ff7c10 */ /* 0x000fe2000ff7e0ff */
[----:B------:R0:W2:Y:S01]  /*32f0*/  @!P0 LDG.E.U8 R164, desc[UR8][R16.64] ;  /* 0x0000000810a48981 */ /* 0x0000a2000c1e1100 */
[----:B-1----:R-:W-:Y:S02]  /*3300*/  IADD3.X R15, PT, PT, R114, UR11, RZ, P2, !PT ;  /* 0x0000000b720f7c10 */ /* 0x002fe400097fe4ff */
[----:B------:R-:W-:Y:S02]  /*3310*/  IADD3 RZ, P2, PT, R41, UR10, RZ ;  /* 0x0000000a29ff7c10 */ /* 0x000fe4000ff5e0ff */
        /* <DEDUP_REMOVED lines=10> */
[----:B------:R0:W2:Y:S01]  /*33c0*/  @!P0 LDG.E.U8 R171, desc[UR8][R14.64] ;  /* 0x000000080eab8981 */ /* 0x0000a2000c1e1100 */
[----:B------:R-:W-:Y:S02]  /*33d0*/  IADD3 RZ, P3, PT, R39, UR10, RZ ;  /* 0x0000000a27ff7c10 */ /* 0x000fe4000ff7e0ff */
[----:B-1----:R-:W-:Y:S01]  /*33e0*/  IADD3.X R9, PT, PT, R48, UR11, RZ, P2, !PT ;  /* 0x0000000b30097c10 */ /* 0x002fe200097fe4ff */
[----:B------:R-:W-:Y:S01]  /*33f0*/  VIADD R8, R41, UR10 ;  /* 0x0000000a29087c36 */ /* 0x000fe20008000000 */
        /* <DEDUP_REMOVED lines=45> */
[----:B------:R-:W-:Y:S01]  /*36d0*/  IADD3 RZ, P2, PT, R72, UR10, RZ ;  /* 0x0000000a48ff7c10 */ /* 0x000fe2000ff5e0ff */
[----:B------:R-:W-:Y:S01]  /*36e0*/  VIADD R8, R32, UR10 ;  /* 0x0000000a20087c36 */ /* 0x000fe20008000000 */
[----:B------:R-:W-:Y:S01]  /*36f0*/  PRMT R224, RZ, 0x7610, R224 ;  /* 0x00007610ffe07816 */ /* 0x000fe200000000e0 */
[----:B------:R1:W2:Y:S01]  /*3700*/  @!P1 LDG.E.U8 R222, desc[UR8][R12.64] ;  /* 0x000000080cde9981 */ /* 0x0002a2000c1e1100 */
[----:B------:R-:W-:Y:S01]  /*3710*/  PRMT R226, RZ, 0x7610, R226 ;  /* 0x00007610ffe27816 */ /* 0x000fe200000000e2 */
[----:B----4-:R-:W-:Y:S01]  /*3720*/  VIADD R10, R74, UR10 ;  /* 0x0000000a4a0a7c36 */ /* 0x010fe20008000000 */
[----:B------:R-:W-:Y:S01]  /*3730*/  PRMT R228, RZ, 0x7610, R228 ;  /* 0x00007610ffe47816 */ /* 0x000fe200000000e4 */
[----:B------:R-:W-:Y:S01]  /*3740*/  VIADD R134, R53, UR10 ;  /* 0x0000000a35867c36 */ /* 0x000fe20008000000 */
[----:B------:R-:W-:Y:S01]  /*3750*/  IADD3.X R11, PT, PT, R86, UR11, RZ, P4, !PT ;  /* 0x0000000b560b7c10 */ /* 0x000fe2000a7fe4ff */
[----:B------:R-:W4:Y:S01]  /*3760*/  @!P0 LDG.E.U8 R224, desc[UR8][R14.64] ;  /* 0x000000080ee08981 */ /* 0x000f22000c1e1100 */
[----:B0-----:R-:W-:-:S02]  /*3770*/  IADD3.X R17, PT, PT, R36, UR11, RZ, P3, !PT ;  /* 0x0000000b24117c10 */ /* 0x001fc40009ffe4ff */
[----:B------:R-:W-:Y:S01]  /*3780*/  IADD3 RZ, P4, PT, R80, UR10, RZ ;  /* 0x0000000a50ff7c10 */ /* 0x000fe2000ff9e0ff */
[----:B------:R0:W3:Y:S01]  /*3790*/  @!P1 LDG.E.U8 R226, desc[UR8][R8.64] ;  /* 0x0000000808e29981 */ /* 0x0000e2000c1e1100 */
[----:B-1----:R-:W-:Y:S02]  /*37a0*/  IADD3.X R13, PT, PT, R82, UR11, RZ, P2, !PT ;  /* 0x0000000b520d7c10 */ /* 0x002fe400097fe4ff */
[----:B------:R-:W-:Y:S01]  /*37b0*/  IADD3 RZ, P3, PT, R30, UR10, RZ ;  /* 0x0000000a1eff7c10 */ /* 0x000fe2000ff7e0ff */
[----:B------:R-:W-:Y:S01]  /*37c0*/  VIADD R16, R31, UR10 ;  /* 0x0000000a1f107c36 */ /* 0x000fe20008000000 */
[----:B------:R-:W-:Y:S01]  /*37d0*/  IADD3 RZ, P2, PT, R70, UR10, RZ ;  /* 0x0000000a46ff7c10 */ /* 0x000fe2000ff5e0ff */
[----:B------:R-:W-:Y:S01]  /*37e0*/  VIADD R12, R72, UR10 ;  /* 0x0000000a480c7c36 */ /* 0x000fe20008000000 */
[----:B------:R-:W-:Y:S01]  /*37f0*/  PRMT R19, RZ, 0x7610, R19 ;  /* 0x00007610ff137816 */ /* 0x000fe20000000013 */
[----:B------:R1:W4:Y:S01]  /*3800*/  @!P0 LDG.E.U8 R228, desc[UR8][R10.64] ;  /* 0x000000080ae48981 */ /* 0x000322000c1e1100 */
[----:B------:R-:W-:-:S02]  /*3810*/  PRMT R203, RZ, 0x7610, R203 ;  /* 0x00007610ffcb7816 */ /* 0x000fc400000000cb */
[----:B------:R-:W-:Y:S01]  /*3820*/  PRMT R205, RZ, 0x7610, R205 ;  /* 0x00007610ffcd7816 */ /* 0x000fe200000000cd */
[----:B0-----:R-:W-:Y:S01]  /*3830*/  VIADD R8, R80, UR10 ;  /* 0x0000000a50087c36 */ /* 0x001fe20008000000 */
[----:B------:R-:W-:Y:S01]  /*3840*/  PRMT R220, RZ, 0x7610, R220 ;  /* 0x00007610ffdc7816 */ /* 0x000fe200000000dc */
[----:B------:R-:W-:Y:S01]  /*3850*/  VIADD R14, R30, UR10 ;  /* 0x0000000a1e0e7c36 */ /* 0x000fe20008000000 */
[----:B------:R-:W-:Y:S01]  /*3860*/  PRMT R230, RZ, 0x7610, R230 ;  /* 0x00007610ffe67816 */ /* 0x000fe200000000e6 */
[----:B------:R-:W4:Y:S01]  /*3870*/  @!P1 LDG.E.U8 R19, desc[UR8][R134.64] ;  /* 0x0000000886139981 */ /* 0x000f22000c1e1100 */
[----:B------:R-:W-:Y:S01]  /*3880*/  PRMT R232, RZ, 0x7610, R232 ;  /* 0x00007610ffe87816 */ /* 0x000fe200000000e8 */
[----:B-1----:R-:W-:Y:S01]  /*3890*/  VIADD R10, R70, UR10 ;  /* 0x0000000a460a7c36 */ /* 0x002fe20008000000 */
[----:B------:R-:W-:Y:S01]  /*38a0*/  IADD3.X R9, PT, PT, R94, UR11, RZ, P4, !PT ;  /* 0x0000000b5e097c10 */ /* 0x000fe2000a7fe4ff */
[----:B------:R-:W4:Y:S01]  /*38b0*/  @!P1 LDG.E.U8 R203, desc[UR8][R16.64] ;  /* 0x0000000810cb9981 */ /* 0x000f22000c1e1100 */
[----:B------:R-:W-:-:S02]  /*38c0*/  IADD3.X R15, PT, PT, R34, UR11, RZ, P3, !PT ;  /* 0x0000000b220f7c10 */ /* 0x000fc40009ffe4ff */
[----:B------:R-:W-:Y:S01]  /*38d0*/  IADD3.X R11, PT, PT, R78, UR11, RZ, P2, !PT ;  /* 0x0000000b4e0b7c10 */ /* 0x000fe200097fe4ff */
[----:B------:R0:W4:Y:S04]  /*38e0*/  @!P0 LDG.E.U8 R205, desc[UR8][R12.64] ;  /* 0x000000080ccd8981 */ /* 0x000128000c1e1100 */
[----:B------:R-:W5:Y:S04]  /*38f0*/  @!P0 LDG.E.U8 R220, desc[UR8][R8.64] ;  /* 0x0000000808dc8981 */ /* 0x000f68000c1e1100 */
[----:B------:R1:W5:Y:S04]  /*3900*/  @!P1 LDG.E.U8 R230, desc[UR8][R14.64] ;  /* 0x000000080ee69981 */ /* 0x000368000c1e1100 */
[----:B------:R-:W5:Y:S04]  /*3910*/  @!P0 LDG.E.U8 R232, desc[UR8][R10.64] ;  /* 0x000000080ae88981 */ /* 0x000f68000c1e1100 */
[----:B0-----:R-:W-:Y:S04]  /*3920*/  LDS.U8 R12, [R27+UR4] ;  /* 0x000000041b0c7984 */ /* 0x001fe80008000000 */
[----:B------:R-:W0:Y:S04]  /*3930*/  LDS.U8 R13, [R27+UR4+0x10] ;  /* 0x000010041b0d7984 */ /* 0x000e280008000000 */
[----:B------:R-:W-:Y:S04]  /*3940*/  LDS.U8 R181, [R27+UR4+0x20] ;  /* 0x000020041bb57984 */ /* 0x000fe80008000000 */
[----:B------:R-:W-:Y:S04]  /*3950*/  LDS.U8 R188, [R27+UR4+0x30] ;  /* 0x000030041bbc7984 */ /* 0x000fe80008000000 */
[----:B------:R-:W-:Y:S04]  /*3960*/  LDS.U8 R16, [R27+UR4+0x100] ;  /* 0x000100041b107984 */ /* 0x000fe80008000000 */
[----:B------:R-:W0:Y:S04]  /*3970*/  LDS.U8 R17, [R27+UR4+0x110] ;  /* 0x000110041b117984 */ /* 0x000e280008000000 */
[----:B------:R-:W-:Y:S04]  /*3980*/  LDS.U8 R183, [R27+UR4+0x120] ;  /* 0x000120041bb77984 */ /* 0x000fe80008000000 */
        /* <DEDUP_REMOVED lines=25> */
[----:B-1----:R-:W-:Y:S04]  /*3b20*/  LDS.U8 R14, [R23+UR4] ;  /* 0x00000004170e7984 */ /* 0x002fe80008000000 */
[----:B------:R-:W1:Y:S04]  /*3b30*/  LDS.U8 R15, [R23+UR4+0x10] ;  /* 0x00001004170f7984 */ /* 0x000e680008000000 */
        /* <DEDUP_REMOVED lines=29> */
[----:B------:R-:W-:Y:S01]  /*3d10*/  LDS.U8 R141, [R23+UR4+0x730] ;  /* 0x00073004178d7984 */ /* 0x000fe20008000000 */
[----:B------:R-:W-:Y:S06]  /*3d20*/  BAR.SYNC.DEFER_BLOCKING 0x0 ;  /* 0x0000000000007b1d */ /* 0x000fec0000010000 */
[----:B--2---:R-:W-:Y:S04]  /*3d30*/  STS.U8 [R29+UR4], R146 ;  /* 0x000000921d007988 */ /* 0x004fe80008000004 */
[----:B---3--:R-:W-:Y:S04]  /*3d40*/  STS.U8 [R29+UR4+0x40], R18 ;  /* 0x000040121d007988 */ /* 0x008fe80008000004 */
[----:B------:R-:W-:Y:S04]  /*3d50*/  STS.U8 [R29+UR4+0x240], R168 ;  /* 0x000240a81d007988 */ /* 0x000fe80008000004 */
[----:B------:R-:W-:Y:S04]  /*3d60*/  STS.U8 [R29+UR4+0x200], R164 ;  /* 0x000200a41d007988 */ /* 0x000fe80008000004 */
[----:B------:R-:W-:Y:S04]  /*3d70*/  STS.U8 [R29+UR4+0x400], R210 ;  /* 0x000400d21d007988 */ /* 0x000fe80008000004 */
[----:B------:R-:W-:Y:S04]  /*3d80*/  STS.U8 [R29+UR4+0x440], R212 ;  /* 0x000440d41d007988 */ /* 0x000fe80008000004 */
[----:B------:R-:W-:Y:S04]  /*3d90*/  STS.U8 [R29+UR4+0x640], R222 ;  /* 0x000640de1d007988 */ /* 0x000fe80008000004 */
[----:B----4-:R-:W-:Y:S04]  /*3da0*/  STS.U8 [R29+UR4+0x600], R224 ;  /* 0x000600e01d007988 */ /* 0x010fe80008000004 */
[----:B-----5:R-:W-:Y:S04]  /*3db0*/  STS.U8 [R67+UR4+0x80], R150 ;  /* 0x0000809643007988 */ /* 0x020fe80008000004 */
        /* <DEDUP_REMOVED lines=22> */
[----:B------:R-:W-:Y:S01]  /*3f20*/  STS.U8 [R69+UR4+0x780], R232 ;  /* 0x000780e845007988 */ /* 0x000fe20008000004 */
[----:B------:R-:W-:Y:S06]  /*3f30*/  BAR.SYNC.DEFER_BLOCKING 0x0 ;  /* 0x0000000000007b1d */ /* 0x000fec0000010000 */
[----:B------:R-:W2:Y:S01]  /*3f40*/  LDSM.16.M88.4 R8, [R28+UR4] ;  /* 0x000000041c08783b */ /* 0x000ea20008000200 */
[----:B0-----:R-:W-:-:S02]  /*3f50*/  IMAD R12, R13, 0x100, R12 ;  /* 0x000001000d0c7824 */ /* 0x001fc400078e020c */
[----:B------:R-:W-:Y:S02]  /*3f60*/  IMAD R16, R17, 0x100, R16 ;  /* 0x0000010011107824 */ /* 0x000fe400078e0210 */
[----:B-1----:R-:W-:Y:S02]  /*3f70*/  IMAD R13, R15, 0x100, R14 ;  /* 0x000001000f0d7824 */ /* 0x002fe400078e020e */
[----:B------:R-:W-:Y:S01]  /*3f80*/  IMAD R15, R198, 0x100, R191 ;  /* 0x00000100c60f7824 */ /* 0x000fe200078e02bf */
[----:B------:R-:W-:Y:S02]  /*3f90*/  F2FP.F16.E4M3.UNPACK_B R14, R16 ;  /* 0x00000010ff0e723e */ /* 0x000fe400020006ff */
[----:B------:R-:W-:Y:S02]  /*3fa0*/  F2FP.F16.E4M3.UNPACK_B R12, R12 ;  /* 0x0000000cff0c723e */ /* 0x000fe400020006ff */
[----:B------:R-:W-:Y:S02]  /*3fb0*/  F2FP.F16.E4M3.UNPACK_B R13, R13 ;  /* 0x0000000dff0d723e */ /* 0x000fe400020006ff */
[----:B------:R-:W-:-:S02]  /*3fc0*/  F2FP.F16.E4M3.UNPACK_B R15, R15 ;  /* 0x0000000fff0f723e */ /* 0x000fc400020006ff */
[----:B--2---:R-:W-:Y:S02]  /*3fd0*/  F2FP.F16.E4M3.UNPACK_B R16, R8 ;  /* 0x00000008ff10723e */ /* 0x004fe400020006ff */
[----:B------:R-:W-:-:S07]  /*3fe0*/  F2FP.F16.E4M3.UNPACK_B R17, R9 ;  /* 0x00000009ff11723e */ /* 0x000fce00020006ff */
[----:B------:R-:W-:Y:S01]  /*3ff0*/  HMMA.16816.F32 R12, R12, R16, R4 ;  /* 0x000000100c0c723c */ /* 0x000fe20000001804 */
[----:B------:R-:W-:Y:S02]  /*4000*/  IMAD R4, R188, 0x100, R181 ;  /* 0x00000100bc047824 */ /* 0x000fe400078e02b5 */
[----:B------:R-:W-:Y:S02]  /*4010*/  IMAD R6, R190, 0x100, R183 ;  /* 0x00000100be067824 */ /* 0x000fe400078e02b7 */
[----:B------:R-:W-:Y:S02]  /*4020*/  IMAD R5, R196, 0x100, R189 ;  /* 0x00000100c4057824 */ /* 0x000fe400078e02bd */
[----:B------:R-:W-:Y:S01]  /*4030*/  IMAD R7, R200, 0x100, R193 ;  /* 0x00000100c8077824 */ /* 0x000fe200078e02c1 */
[----:B------:R-:W-:Y:S02]  /*4040*/  F2FP.F16.E4M3.UNPACK_B R4, R4 ;  /* 0x00000004ff04723e */ /* 0x000fe400020006ff */
[----:B------:R-:W-:-:S02]  /*4050*/  F2FP.F16.E4M3.UNPACK_B R6, R6 ;  /* 0x00000006ff06723e */ /* 0x000fc400020006ff */
[----:B------:R-:W-:Y:S02]  /*4060*/  F2FP.F16.E4M3.UNPACK_B R5, R5 ;  /* 0x00000005ff05723e */ /* 0x000fe400020006ff */
[----:B------:R-:W-:Y:S02]  /*4070*/  F2FP.F16.E4M3.UNPACK_B R7, R7 ;  /* 0x00000007ff07723e */ /* 0x000fe400020006ff */
[----:B------:R-:W-:Y:S02]  /*4080*/  F2FP.F16.E4M3.UNPACK_B R8, R8.H1 ;  /* 0x00000008ff08723e */ /* 0x000fe400030006ff */
[----:B------:R-:W-:-:S07]  /*4090*/  F2FP.F16.E4M3.UNPACK_B R9, R9.H1 ;  /* 0x00000009ff09723e */ /* 0x000fce00030006ff */
[----:B------:R-:W-:Y:S01]  /*40a0*/  HMMA.16816.F32 R12, R4, R8, R12 ;  /* 0x00000008040c723c */ /* 0x000fe2000000180c */
[----:B------:R-:W-:Y:S01]  /*40b0*/  IMAD R16, R192, 0x100, R185 ;  /* 0x00000100c0107824 */ /* 0x000fe200078e02b9 */
[----:B------:R-:W0:Y:S01]  /*40c0*/  LDSM.16.M88.4 R4, [R65+UR4] ;  /* 0x000000044104783b */ /* 0x000e220008000200 */
[----:B------:R-:W-:Y:S02]  /*40d0*/  IMAD R18, R194, 0x100, R187 ;  /* 0x00000100c2127824 */ /* 0x000fe400078e02bb */
[----:B------:R-:W-:Y:S02]  /*40e0*/  IMAD R17, R202, 0x100, R195 ;  /* 0x00000100ca117824 */ /* 0x000fe400078e02c3 */
[----:B------:R-:W-:Y:S01]  /*40f0*/  IMAD R19, R204, 0x100, R197 ;  /* 0x00000100cc137824 */ /* 0x000fe200078e02c5 */
[----:B------:R-:W-:Y:S02]  /*4100*/  F2FP.F16.E4M3.UNPACK_B R16, R16 ;  /* 0x00000010ff10723e */ /* 0x000fe400020006ff */
[----:B------:R-:W-:-:S02]  /*4110*/  F2FP.F16.E4M3.UNPACK_B R18, R18 ;  /* 0x00000012ff12723e */ /* 0x000fc400020006ff */
[----:B------:R-:W-:Y:S02]  /*4120*/  F2FP.F16.E4M3.UNPACK_B R17, R17 ;  /* 0x00000011ff11723e */ /* 0x000fe400020006ff */
[----:B------:R-:W-:Y:S02]  /*4130*/  F2FP.F16.E4M3.UNPACK_B R19, R19 ;  /* 0x00000013ff13723e */ /* 0x000fe400020006ff */
[----:B------:R-:W-:Y:S02]  /*4140*/  F2FP.F16.E4M3.UNPACK_B R8, R10 ;  /* 0x0000000aff08723e */ /* 0x000fe400020006ff */
[----:B------:R-:W-:-:S07]  /*4150*/  F2FP.F16.E4M3.UNPACK_B R9, R11 ;  /* 0x0000000bff09723e */ /* 0x000fce00020006ff */
[----:B------:R-:W-:Y:S01]  /*4160*/  HMMA.16816.F32 R12, R16, R8, R12 ;  /* 0x00000008100c723c */ /* 0x000fe2000000180c */
[----:B------:R-:W-:Y:S02]  /*4170*/  IMAD R8, R180, 0x100, R173 ;  /* 0x00000100b4087824 */ /* 0x000fe400078e02ad */
[----:B------:R-:W-:Y:S02]  /*4180*/  IMAD R175, R182, 0x100, R175 ;  /* 0x00000100b6af7824 */ /* 0x000fe400078e02af */
[----:B------:R-:W-:Y:S02]  /*4190*/  IMAD R9, R184, 0x100, R177 ;  /* 0x00000100b8097824 */ /* 0x000fe400078e02b1 */
[----:B------:R-:W-:Y:S01]  /*41a0*/  IMAD R179, R186, 0x100, R179 ;  /* 0x00000100bab37824 */ /* 0x000fe200078e02b3 */
[----:B------:R-:W-:Y:S02]  /*41b0*/  F2FP.F16.E4M3.UNPACK_B R16, R10.H1 ;  /* 0x0000000aff10723e */ /* 0x000fe400030006ff */
[----:B------:R-:W-:-:S02]  /*41c0*/  F2FP.F16.E4M3.UNPACK_B R17, R11.H1 ;  /* 0x0000000bff11723e */ /* 0x000fc400030006ff */
        /* <DEDUP_REMOVED lines=13> */
[----:B0-----:R-:W-:Y:S02]  /*42a0*/  F2FP.F16.E4M3.UNPACK_B R16, R4 ;  /* 0x00000004ff10723e */ /* 0x001fe400020006ff */
        /* <DEDUP_REMOVED lines=22> */
[----:B------:R-:W-:Y:S01]  /*4410*/  F2FP.F16.E4M3.UNPACK_B R5, R7 ;  /* 0x00000007ff05723e */ /* 0x000fe200020006ff */
[----:B------:R-:W-:-:S06]  /*4420*/  VIADD R22, R22, 0xffffffff ;  /* 0xffffffff16167836 */ /* 0x000fcc0000000000 */
[----:B------:R-:W-:Y:S01]  /*4430*/  HMMA.16816.F32 R8, R12, R4, R8 ;  /* 0x000000040c08723c */ /* 0x000fe20000001808 */
[----:B------:R-:W-:Y:S01]  /*4440*/  IMAD R4, R135, 0x100, R130 ;  /* 0x0000010087047824 */ /* 0x000fe200078e0282 */
[----:B------:R-:W-:Y:S01]  /*4450*/  ISETP.NE.U32.AND P0, PT, R22, RZ, PT ;  /* 0x000000ff1600720c */ /* 0x000fe20003f05070 */
        /* <DEDUP_REMOVED lines=8> */
[----:B------:R-:W-:Y:S01]  /*44e0*/  F2FP.F16.E4M3.UNPACK_B R7, R136 ;  /* 0x00000088ff07723e */ /* 0x000fe200020006ff */
[----:B------:R-:W-:Y:S01]  /*44f0*/  UIADD3 UR10, UP0, UPT, UR5, UR10, URZ ;  /* 0x0000000a050a7290 */ /* 0x000fe2000ff1e0ff */
[----:B------:R-:W-:Y:S01]  /*4500*/  IADD3 R24, P1, PT, R25, R24, RZ ;  /* 0x0000001819187210 */ /* 0x000fe20007f3e0ff */
[----:B------:R-:W-:Y:S02]  /*4510*/  UIADD3 UR6, UPT, UPT, UR6, -0x80, URZ ;  /* 0xffffff8006067890 */ /* 0x000fe4000fffe0ff */
[----:B------:R-:W-:-:S02]  /*4520*/  ULEA.HI.X.SX32 UR11, UR5, UR11, 0x1, UP0 ;  /* 0x0000000b050b7291 */ /* 0x000fc400080f0eff */
[----:B------:R-:W-:Y:S01]  /*4530*/  HMMA.16816.F32 R4, R4, R12, R8 ;  /* 0x0000000c0404723c */ /* 0x000fe20000001808 */
[----:B------:R-:W-:Y:S01]  /*4540*/  LEA.HI.X.SX32 R60, R25, R60, 0x1, P1 ;  /* 0x0000003c193c7211 */ /* 0x000fe200008f0eff */
[----:B------:R-:W-:-:S03]  /*4550*/  NOP ;  /* 0x0000000000007918 */ /* 0x000fc60000000000 */
[----:B------:R-:W-:-:S15]  /*4560*/  @P0 BRA `(.L_x_1) ;  /* 0xffffffd800d40947 */ /* 0x000fde000383ffff */
.L_x_0:
[----:B------:R-:W-:Y:S01]  /*4570*/  BAR.SYNC.DEFER_BLOCKING 0x0 ;  /* 0x0000000000007b1d */ /* 0x000fe20000010000 */
[----:B------:R-:W-:Y:S01]  /*4580*/  IMAD.SHL.U32 R8, R0, 0x8, RZ ;  /* 0x0000000800087824 */ /* 0x000fe200078e00ff */
[----:B------:R-:W-:Y:S02]  /*4590*/  SGXT R20, R20, 0x1 ;  /* 0x000000011414781a */ /* 0x000fe40000000200 */
[----:B------:R-:W-:Y:S02]  /*45a0*/  SHF.R.U32.HI R9, RZ, 0x5, R0 ;  /* 0x00000005ff097819 */ /* 0x000fe40000011600 */
[----:B------:R-:W-:Y:S01]  /*45b0*/  F2FP.SATFINITE.E4M3.F32.PACK_AB_MERGE_C R4, R5, R4, RZ ;  /* 0x000000040504723e */ /* 0x000fe200048070ff */
[----:B------:R-:W0:Y:S01]  /*45c0*/  LDCU.128 UR12, c[0x0][0x390] ;  /* 0x00007200ff0c77ac */ /* 0x000e220008000c00 */
[----:B------:R-:W-:Y:S02]  /*45d0*/  LOP3.LUT R5, R8, 0x38, RZ, 0xc0, !PT ;  /* 0x0000003808057812 */ /* 0x000fe400078ec0ff */
[----:B------:R-:W-:Y:S01]  /*45e0*/  LOP3.LUT R20, R20, 0x84, RZ, 0xc0, !PT ;  /* 0x0000008414147812 */ /* 0x000fe200078ec0ff */
[----:B------:R-:W1:Y:S01]  /*45f0*/  LDCU UR5, c[0x0][0x3b4] ;  /* 0x00007680ff0577ac */ /* 0x000e620008000800 */
[----:B------:R-:W-:-:S02]  /*4600*/  SGXT.U32 R8, R9, 0x1 ;  /* 0x000000010908781a */ /* 0x000fc40000000000 */
[----:B------:R-:W-:Y:S02]  /*4610*/  F2FP.SATFINITE.E4M3.F32.PACK_AB_MERGE_C R6, R7, R6, RZ ;  /* 0x000000060706723e */ /* 0x000fe400048070ff */
[----:B------:R-:W-:Y:S02]  /*4620*/  LOP3.LUT R7, R4, 0xffff, RZ, 0xc0, !PT ;  /* 0x0000ffff04077812 */ /* 0x000fe400078ec0ff */
[----:B------:R-:W-:Y:S02]  /*4630*/  IADD3 R20, PT, PT, R20, R2, R5 ;  /* 0x0000000214147210 */ /* 0x000fe40007ffe005 */
[----:B------:R-:W-:Y:S02]  /*4640*/  LOP3.LUT R21, R8, 0x3e, R21, 0xf8, !PT ;  /* 0x0000003e08157812 */ /* 0x000fe400078ef815 */
[----:B------:R-:W-:Y:S02]  /*4650*/  LOP3.LUT R5, R6, 0xffff, RZ, 0xc0, !PT ;  /* 0x0000ffff06057812 */ /* 0x000fe400078ec0ff */
[----:B------:R-:W-:Y:S01]  /*4660*/  SHF.R.U32.HI R2, RZ, 0x8, R7 ;  /* 0x00000008ff027819 */ /* 0x000fe20000011607 */
[----:B------:R2:W-:Y:S01]  /*4670*/  STS.U8 [R21+UR4], R4 ;  /* 0x0000000415007988 */ /* 0x0005e20008000004 */
[----:B------:R-:W-:-:S02]  /*4680*/  LOP3.LUT R7, R21, 0x4, RZ, 0x3c, !PT ;  /* 0x0000000415077812 */ /* 0x000fc400078e3cff */
[----:B------:R-:W-:Y:S01]  /*4690*/  SHF.R.U32.HI R5, RZ, 0x8, R5 ;  /* 0x00000008ff057819 */ /* 0x000fe20000011605 */
[----:B------:R3:W-:Y:S01]  /*46a0*/  STS.U8 [R21+UR4+0x40], R2 ;  /* 0x0000400215007988 */ /* 0x0007e20008000004 */
[----:B------:R-:W-:Y:S02]  /*46b0*/  LOP3.LUT R8, R20, 0x4, RZ, 0x3c, !PT ;  /* 0x0000000414087812 */ /* 0x000fe400078e3cff */
[----:B------:R-:W-:Y:S01]  /*46c0*/  SHF.R.U32.HI R9, RZ, 0x4, R0 ;  /* 0x00000004ff097819 */ /* 0x000fe20000011600 */
[----:B------:R-:W-:Y:S01]  /*46d0*/  STS.U8 [R7+UR4+0x80], R6 ;  /* 0x0000800607007988 */ /* 0x000fe20008000004 */
[C---:B0-----:R-:W-:Y:S01]  /*46e0*/  ISETP.GE.AND P0, PT, R3.reuse, UR14, PT ;  /* 0x0000000e03007c0c */ /* 0x041fe2000bf06270 */
[----:B-1----:R-:W-:Y:S01]  /*46f0*/  IMAD R3, R3, UR5, RZ ;  /* 0x0000000503037c24 */ /* 0x002fe2000f8e02ff */
[----:B------:R-:W-:Y:S01]  /*4700*/  SGXT.U32 R9, R9, 0x2 ;  /* 0x000000020909781a */ /* 0x000fe20000000000 */
[----:B------:R-:W-:Y:S03]  /*4710*/  STS.U8 [R7+UR4+0xc0], R5 ;  /* 0x0000c00507007988 */ /* 0x000fe60008000004 */
[C---:B------:R-:W-:Y:S01]  /*4720*/  LOP3.LUT R0, R26.reuse, 0xc, R9, 0xfe, !PT ;  /* 0x0000000c1a007812 */ /* 0x040fe200078efe09 */
[----:B------:R-:W-:Y:S01]  /*4730*/  BAR.SYNC.DEFER_BLOCKING 0x0 ;  /* 0x0000000000007b1d */ /* 0x000fe20000010000 */
[----:B--2---:R-:W-:-:S02]  /*4740*/  LOP3.LUT R4, R26, R9, RZ, 0xfc, !PT ;  /* 0x000000091a047212 */ /* 0x004fc400078efcff */
[C-C-:B---3--:R-:W-:Y:S02]  /*4750*/  LOP3.LUT R2, R26.reuse, 0x8, R9.reuse, 0xfe, !PT ;  /* 0x000000081a027812 */ /* 0x148fe400078efe09 */
[----:B------:R-:W-:Y:S02]  /*4760*/  LOP3.LUT R26, R26, 0x4, R9, 0xfe, !PT ;  /* 0x000000041a1a7812 */ /* 0x000fe400078efe09 */
[----:B------:R-:W-:Y:S02]  /*4770*/  ISETP.LT.AND P3, PT, R4, UR15, !P0 ;  /* 0x0000000f04007c0c */ /* 0x000fe4000c761270 */
[----:B------:R-:W-:Y:S02]  /*4780*/  ISETP.LT.AND P2, PT, R26, UR15, !P0 ;  /* 0x0000000f1a007c0c */ /* 0x000fe4000c741270 */
[----:B------:R-:W-:Y:S02]  /*4790*/  ISETP.LT.AND P1, PT, R2, UR15, !P0 ;  /* 0x0000000f02007c0c */ /* 0x000fe4000c721270 */
[----:B------:R-:W-:Y:S01]  /*47a0*/  ISETP.LT.AND P0, PT, R0, UR15, !P0 ;  /* 0x0000000f00007c0c */ /* 0x000fe2000c701270 */
[----:B------:R-:W0:Y:S04]  /*47b0*/  LDS.U16 R13, [R20+UR4] ;  /* 0x00000004140d7984 */ /* 0x000e280008000400 */
[----:B------:R1:W2:Y:S01]  /*47c0*/  LDS.U16 R10, [R8+UR4] ;  /* 0x00000004080a7984 */ /* 0x0002a20008000400 */
[----:B------:R-:W3:Y:S01]  /*47d0*/  LDCU UR4, c[0x0][0x3b8] ;  /* 0x00007700ff0477ac */ /* 0x000ee20008000800 */
[----:B-1----:R-:W-:-:S04]  /*47e0*/  IADD3 R8, P4, PT, R3, UR12, RZ ;  /* 0x0000000c03087c10 */ /* 0x002fc8000ff9e0ff */
[----:B------:R-:W-:Y:S01]  /*47f0*/  LEA.HI.X.SX32 R12, R3, UR13, 0x1, P4 ;  /* 0x0000000d030c7c11 */ /* 0x000fe2000a0f0eff */
[----:B---3--:R-:W-:Y:S02]  /*4800*/  IMAD R5, R4, UR4, RZ ;  /* 0x0000000404057c24 */ /* 0x008fe4000f8e02ff */
[----:B------:R-:W-:Y:S02]  /*4810*/  IMAD R26, R26, UR4, RZ ;  /* 0x000000041a1a7c24 */ /* 0x000fe4000f8e02ff */
[----:B------:R-:W-:Y:S01]  /*4820*/  IMAD R7, R2, UR4, RZ ;  /* 0x0000000402077c24 */ /* 0x000fe2000f8e02ff */
[-C--:B------:R-:W-:Y:S01]  /*4830*/  IADD3 R2, P4, PT, R5, R8.reuse, RZ ;  /* 0x0000000805027210 */ /* 0x080fe20007f9e0ff */
[----:B------:R-:W-:Y:S01]  /*4840*/  IMAD R9, R0, UR4, RZ ;  /* 0x0000000400097c24 */ /* 0x000fe2000f8e02ff */
[-C--:B------:R-:W-:Y:S02]  /*4850*/  IADD3 R4, P6, PT, R26, R8.reuse, RZ ;  /* 0x000000081a047210 */ /* 0x080fe40007fde0ff */
[----:B------:R-:W-:-:S02]  /*4860*/  IADD3 R6, P5, PT, R7, R8, RZ ;  /* 0x0000000807067210 */ /* 0x000fc40007fbe0ff */
[-C--:B------:R-:W-:Y:S02]  /*4870*/  LEA.HI.X.SX32 R3, R5, R12.reuse, 0x1, P4 ;  /* 0x0000000c05037211 */ /* 0x080fe400020f0eff */
[-C--:B------:R-:W-:Y:S02]  /*4880*/  LEA.HI.X.SX32 R5, R26, R12.reuse, 0x1, P6 ;  /* 0x0000000c1a057211 */ /* 0x080fe400030f0eff */
[----:B------:R-:W-:Y:S02]  /*4890*/  LEA.HI.X.SX32 R7, R7, R12, 0x1, P5 ;  /* 0x0000000c07077211 */ /* 0x000fe400028f0eff */
[C---:B0-----:R-:W-:Y:S02]  /*48a0*/  PRMT R11, R13.reuse, 0x7770, RZ ;  /* 0x000077700d0b7816 */ /* 0x041fe400000000ff */
[----:B------:R-:W-:Y:S02]  /*48b0*/  PRMT R13, R13, 0x7771, RZ ;  /* 0x000077710d0d7816 */ /* 0x000fe400000000ff */
[----:B--2---:R-:W-:Y:S01]  /*48c0*/  PRMT R15, R10, 0x7770, RZ ;  /* 0x000077700a0f7816 */ /* 0x004fe200000000ff */
[----:B------:R0:W-:Y:S01]  /*48d0*/  @P3 STG.E.U8 desc[UR8][R2.64], R11 ;  /* 0x0000000b02003986 */ /* 0x0001e2000c101108 */
[----:B------:R-:W-:-:S03]  /*48e0*/  IADD3 R8, P4, PT, R9, R8, RZ ;  /* 0x0000000809087210 */ /* 0x000fc60007f9e0ff */
[----:B------:R0:W-:Y:S01]  /*48f0*/  @P2 STG.E.U8 desc[UR8][R4.64], R15 ;  /* 0x0000000f04002986 */ /* 0x0001e2000c101108 */
[----:B------:R-:W-:-:S03]  /*4900*/  LEA.HI.X.SX32 R9, R9, R12, 0x1, P4 ;  /* 0x0000000c09097211 */ /* 0x000fc600020f0eff */
[----:B------:R0:W-:Y:S01]  /*4910*/  @P1 STG.E.U8 desc[UR8][R6.64], R13 ;  /* 0x0000000d06001986 */ /* 0x0001e2000c101108 */
[----:B------:R-:W-:Y:S05]  /*4920*/  @!P0 EXIT ;  /* 0x000000000000894d */ /* 0x000fea0003800000 */
[----:B0-----:R-:W-:-:S05]  /*4930*/  PRMT R3, R10, 0x7771, RZ ;  /* 0x000077710a037816 */ /* 0x001fca00000000ff */
[----:B------:R-:W-:Y:S01]  /*4940*/  STG.E.U8 desc[UR8][R8.64], R3 ;  /* 0x0000000308007986 */ /* 0x000fe2000c101108 */
[----:B------:R-:W-:Y:S05]  /*4950*/  EXIT ;  /* 0x000000000000794d */ /* 0x000fea0003800000 */
.L_x_2:
[----:B------:R-:W-:-:S00]  /*4960*/  BRA `(.L_x_2) ;  /* 0xfffffffc00fc7947 */ /* 0x000fc0000383ffff */
[----:B------:R-:W-:-:S00]  /*4970*/  NOP ;  /* 0x0000000000007918 */ /* 0x000fc00000000000 */
        /* <DEDUP_REMOVED lines=8> */
.L_x_3:


//--------------------- .nv.shared.matmul_kernel  --------------------------
	.section	.nv.shared.matmul_kernel,"aw",@nobits
	.sectionflags	@""
	.align	16
	.zero		1024


//--------------------- .nv.shared.reserved.0     --------------------------
	.section	.nv.shared.reserved.0,"aw",@nobits
	.weak		__nv_reservedSMEM_offset_0_alias
	.size		__nv_reservedSMEM_offset_0_alias, 0, 64
	.other		__nv_reservedSMEM_offset_0_alias,@"STO_CUDA_RESERVED_SHARED STV_DEFAULT"
__nv_reservedSMEM_offset_0_alias:
	.zero		0
	.zero		64


//--------------------- .nv.constant0.matmul_kernel --------------------------
	.section	.nv.constant0.matmul_kernel,"a",@progbits
	.sectionflags	@""
	.align	4
.nv.constant0.matmul_kernel:
	.zero		976


//--------------------- SYMBOLS --------------------------

	.type		.nv.reservedSmem.offset0,@object
	.size		.nv.reservedSmem.offset0,0x4
	.type		.nv.reservedSmem.cap,@object
	.size		.nv.reservedSmem.cap,0x4
